//
// Generated by NVIDIA NVVM Compiler
//
// Compiler Build ID: CL-36424714
// Cuda compilation tools, release 13.0, V13.0.88
// Based on NVVM 20.0.0
//

.version 9.0
.target sm_100
.address_size 64

	// .globl	my_kernel_kernel0
// _ZZ17my_kernel_kernel0E18PaddedInput_shared has been demoted
// _ZZ17my_kernel_kernel0E18placeholder_shared has been demoted

.visible .entry my_kernel_kernel0(
	.param .u64 .ptr .align 1 my_kernel_kernel0_param_0,
	.param .u64 .ptr .align 1 my_kernel_kernel0_param_1,
	.param .u64 .ptr .align 1 my_kernel_kernel0_param_2,
	.param .u64 .ptr .align 1 my_kernel_kernel0_param_3,
	.param .u64 .ptr .align 1 my_kernel_kernel0_param_4
)
{
	.local .align 16 .b8 	__local_depot0[3584];
	.reg .b64 	%SP;
	.reg .b64 	%SPL;
	.reg .pred 	%p<14>;
	.reg .b16 	%rs<25>;
	.reg .b32 	%r<88>;
	.reg .b32 	%f<742>;
	.reg .b64 	%rd<138>;
	// demoted variable
	.shared .align 4 .b8 _ZZ17my_kernel_kernel0E18PaddedInput_shared[1792];
	// demoted variable
	.shared .align 4 .b8 _ZZ17my_kernel_kernel0E18placeholder_shared[2048];
	mov.u64 	%SPL, __local_depot0;
	add.u64 	%rd85, %SPL, 0;
	add.s64 	%rd114, %rd85, 1792;
	mov.f32 	%f13, 0f00000000;
	st.local.v4.f32 	[%rd85], {%f13, %f13, %f13, %f13};
	st.local.v4.f32 	[%rd85+896], {%f13, %f13, %f13, %f13};
	st.local.v4.f32 	[%rd85+1792], {%f13, %f13, %f13, %f13};
	st.local.v4.f32 	[%rd85+2688], {%f13, %f13, %f13, %f13};
	st.local.v4.f32 	[%rd85+16], {%f13, %f13, %f13, %f13};
	st.local.v4.f32 	[%rd85+912], {%f13, %f13, %f13, %f13};
	st.local.v4.f32 	[%rd85+1808], {%f13, %f13, %f13, %f13};
	st.local.v4.f32 	[%rd85+2704], {%f13, %f13, %f13, %f13};
	st.local.v4.f32 	[%rd85+32], {%f13, %f13, %f13, %f13};
	st.local.v4.f32 	[%rd85+928], {%f13, %f13, %f13, %f13};
	st.local.v4.f32 	[%rd85+1824], {%f13, %f13, %f13, %f13};
	st.local.v4.f32 	[%rd85+2720], {%f13, %f13, %f13, %f13};
	st.local.v4.f32 	[%rd85+48], {%f13, %f13, %f13, %f13};
	st.local.v4.f32 	[%rd85+944], {%f13, %f13, %f13, %f13};
	st.local.v4.f32 	[%rd85+1840], {%f13, %f13, %f13, %f13};
	st.local.v4.f32 	[%rd85+2736], {%f13, %f13, %f13, %f13};
	st.local.v4.f32 	[%rd85+64], {%f13, %f13, %f13, %f13};
	st.local.v4.f32 	[%rd85+960], {%f13, %f13, %f13, %f13};
	st.local.v4.f32 	[%rd85+1856], {%f13, %f13, %f13, %f13};
	st.local.v4.f32 	[%rd85+2752], {%f13, %f13, %f13, %f13};
	st.local.v4.f32 	[%rd85+80], {%f13, %f13, %f13, %f13};
	st.local.v4.f32 	[%rd85+976], {%f13, %f13, %f13, %f13};
	st.local.v4.f32 	[%rd85+1872], {%f13, %f13, %f13, %f13};
	st.local.v4.f32 	[%rd85+2768], {%f13, %f13, %f13, %f13};
	st.local.v4.f32 	[%rd85+96], {%f13, %f13, %f13, %f13};
	st.local.v4.f32 	[%rd85+992], {%f13, %f13, %f13, %f13};
	st.local.v4.f32 	[%rd85+1888], {%f13, %f13, %f13, %f13};
	st.local.v4.f32 	[%rd85+2784], {%f13, %f13, %f13, %f13};
	add.s64 	%rd119, %rd85, 1904;
	st.local.v4.f32 	[%rd85+112], {%f13, %f13, %f13, %f13};
	st.local.v4.f32 	[%rd85+1008], {%f13, %f13, %f13, %f13};
	st.local.v4.f32 	[%rd85+1904], {%f13, %f13, %f13, %f13};
	st.local.v4.f32 	[%rd85+2800], {%f13, %f13, %f13, %f13};
	st.local.v4.f32 	[%rd85+128], {%f13, %f13, %f13, %f13};
	st.local.v4.f32 	[%rd85+1024], {%f13, %f13, %f13, %f13};
	st.local.v4.f32 	[%rd85+1920], {%f13, %f13, %f13, %f13};
	st.local.v4.f32 	[%rd85+2816], {%f13, %f13, %f13, %f13};
	st.local.v4.f32 	[%rd85+144], {%f13, %f13, %f13, %f13};
	st.local.v4.f32 	[%rd85+1040], {%f13, %f13, %f13, %f13};
	st.local.v4.f32 	[%rd85+1936], {%f13, %f13, %f13, %f13};
	st.local.v4.f32 	[%rd85+2832], {%f13, %f13, %f13, %f13};
	st.local.v4.f32 	[%rd85+160], {%f13, %f13, %f13, %f13};
	st.local.v4.f32 	[%rd85+1056], {%f13, %f13, %f13, %f13};
	st.local.v4.f32 	[%rd85+1952], {%f13, %f13, %f13, %f13};
	st.local.v4.f32 	[%rd85+2848], {%f13, %f13, %f13, %f13};
	st.local.v4.f32 	[%rd85+176], {%f13, %f13, %f13, %f13};
	st.local.v4.f32 	[%rd85+1072], {%f13, %f13, %f13, %f13};
	st.local.v4.f32 	[%rd85+1968], {%f13, %f13, %f13, %f13};
	st.local.v4.f32 	[%rd85+2864], {%f13, %f13, %f13, %f13};
	st.local.v4.f32 	[%rd85+192], {%f13, %f13, %f13, %f13};
	st.local.v4.f32 	[%rd85+1088], {%f13, %f13, %f13, %f13};
	st.local.v4.f32 	[%rd85+1984], {%f13, %f13, %f13, %f13};
	st.local.v4.f32 	[%rd85+2880], {%f13, %f13, %f13, %f13};
	st.local.v4.f32 	[%rd85+208], {%f13, %f13, %f13, %f13};
	st.local.v4.f32 	[%rd85+1104], {%f13, %f13, %f13, %f13};
	st.local.v4.f32 	[%rd85+2000], {%f13, %f13, %f13, %f13};
	st.local.v4.f32 	[%rd85+2896], {%f13, %f13, %f13, %f13};
	add.s64 	%rd122, %rd85, 2016;
	st.local.v4.f32 	[%rd85+224], {%f13, %f13, %f13, %f13};
	st.local.v4.f32 	[%rd85+1120], {%f13, %f13, %f13, %f13};
	st.local.v4.f32 	[%rd85+2016], {%f13, %f13, %f13, %f13};
	st.local.v4.f32 	[%rd85+2912], {%f13, %f13, %f13, %f13};
	st.local.v4.f32 	[%rd85+240], {%f13, %f13, %f13, %f13};
	st.local.v4.f32 	[%rd85+1136], {%f13, %f13, %f13, %f13};
	st.local.v4.f32 	[%rd85+2032], {%f13, %f13, %f13, %f13};
	st.local.v4.f32 	[%rd85+2928], {%f13, %f13, %f13, %f13};
	st.local.v4.f32 	[%rd85+256], {%f13, %f13, %f13, %f13};
	st.local.v4.f32 	[%rd85+1152], {%f13, %f13, %f13, %f13};
	st.local.v4.f32 	[%rd85+2048], {%f13, %f13, %f13, %f13};
	st.local.v4.f32 	[%rd85+2944], {%f13, %f13, %f13, %f13};
	st.local.v4.f32 	[%rd85+272], {%f13, %f13, %f13, %f13};
	st.local.v4.f32 	[%rd85+1168], {%f13, %f13, %f13, %f13};
	st.local.v4.f32 	[%rd85+2064], {%f13, %f13, %f13, %f13};
	st.local.v4.f32 	[%rd85+2960], {%f13, %f13, %f13, %f13};
	st.local.v4.f32 	[%rd85+288], {%f13, %f13, %f13, %f13};
	st.local.v4.f32 	[%rd85+1184], {%f13, %f13, %f13, %f13};
	st.local.v4.f32 	[%rd85+2080], {%f13, %f13, %f13, %f13};
	st.local.v4.f32 	[%rd85+2976], {%f13, %f13, %f13, %f13};
	st.local.v4.f32 	[%rd85+304], {%f13, %f13, %f13, %f13};
	st.local.v4.f32 	[%rd85+1200], {%f13, %f13, %f13, %f13};
	st.local.v4.f32 	[%rd85+2096], {%f13, %f13, %f13, %f13};
	st.local.v4.f32 	[%rd85+2992], {%f13, %f13, %f13, %f13};
	st.local.v4.f32 	[%rd85+320], {%f13, %f13, %f13, %f13};
	st.local.v4.f32 	[%rd85+1216], {%f13, %f13, %f13, %f13};
	st.local.v4.f32 	[%rd85+2112], {%f13, %f13, %f13, %f13};
	st.local.v4.f32 	[%rd85+3008], {%f13, %f13, %f13, %f13};
	add.s64 	%rd125, %rd85, 2128;
	st.local.v4.f32 	[%rd85+336], {%f13, %f13, %f13, %f13};
	st.local.v4.f32 	[%rd85+1232], {%f13, %f13, %f13, %f13};
	st.local.v4.f32 	[%rd85+2128], {%f13, %f13, %f13, %f13};
	st.local.v4.f32 	[%rd85+3024], {%f13, %f13, %f13, %f13};
	st.local.v4.f32 	[%rd85+352], {%f13, %f13, %f13, %f13};
	st.local.v4.f32 	[%rd85+1248], {%f13, %f13, %f13, %f13};
	st.local.v4.f32 	[%rd85+2144], {%f13, %f13, %f13, %f13};
	st.local.v4.f32 	[%rd85+3040], {%f13, %f13, %f13, %f13};
	st.local.v4.f32 	[%rd85+368], {%f13, %f13, %f13, %f13};
	st.local.v4.f32 	[%rd85+1264], {%f13, %f13, %f13, %f13};
	st.local.v4.f32 	[%rd85+2160], {%f13, %f13, %f13, %f13};
	st.local.v4.f32 	[%rd85+3056], {%f13, %f13, %f13, %f13};
	st.local.v4.f32 	[%rd85+384], {%f13, %f13, %f13, %f13};
	st.local.v4.f32 	[%rd85+1280], {%f13, %f13, %f13, %f13};
	st.local.v4.f32 	[%rd85+2176], {%f13, %f13, %f13, %f13};
	st.local.v4.f32 	[%rd85+3072], {%f13, %f13, %f13, %f13};
	st.local.v4.f32 	[%rd85+400], {%f13, %f13, %f13, %f13};
	st.local.v4.f32 	[%rd85+1296], {%f13, %f13, %f13, %f13};
	st.local.v4.f32 	[%rd85+2192], {%f13, %f13, %f13, %f13};
	st.local.v4.f32 	[%rd85+3088], {%f13, %f13, %f13, %f13};
	st.local.v4.f32 	[%rd85+416], {%f13, %f13, %f13, %f13};
	st.local.v4.f32 	[%rd85+1312], {%f13, %f13, %f13, %f13};
	st.local.v4.f32 	[%rd85+2208], {%f13, %f13, %f13, %f13};
	st.local.v4.f32 	[%rd85+3104], {%f13, %f13, %f13, %f13};
	st.local.v4.f32 	[%rd85+432], {%f13, %f13, %f13, %f13};
	st.local.v4.f32 	[%rd85+1328], {%f13, %f13, %f13, %f13};
	st.local.v4.f32 	[%rd85+2224], {%f13, %f13, %f13, %f13};
	st.local.v4.f32 	[%rd85+3120], {%f13, %f13, %f13, %f13};
	add.s64 	%rd128, %rd85, 2240;
	st.local.v4.f32 	[%rd85+448], {%f13, %f13, %f13, %f13};
	st.local.v4.f32 	[%rd85+1344], {%f13, %f13, %f13, %f13};
	st.local.v4.f32 	[%rd85+2240], {%f13, %f13, %f13, %f13};
	st.local.v4.f32 	[%rd85+3136], {%f13, %f13, %f13, %f13};
	st.local.v4.f32 	[%rd85+464], {%f13, %f13, %f13, %f13};
	st.local.v4.f32 	[%rd85+1360], {%f13, %f13, %f13, %f13};
	st.local.v4.f32 	[%rd85+2256], {%f13, %f13, %f13, %f13};
	st.local.v4.f32 	[%rd85+3152], {%f13, %f13, %f13, %f13};
	st.local.v4.f32 	[%rd85+480], {%f13, %f13, %f13, %f13};
	st.local.v4.f32 	[%rd85+1376], {%f13, %f13, %f13, %f13};
	st.local.v4.f32 	[%rd85+2272], {%f13, %f13, %f13, %f13};
	st.local.v4.f32 	[%rd85+3168], {%f13, %f13, %f13, %f13};
	st.local.v4.f32 	[%rd85+496], {%f13, %f13, %f13, %f13};
	st.local.v4.f32 	[%rd85+1392], {%f13, %f13, %f13, %f13};
	st.local.v4.f32 	[%rd85+2288], {%f13, %f13, %f13, %f13};
	st.local.v4.f32 	[%rd85+3184], {%f13, %f13, %f13, %f13};
	st.local.v4.f32 	[%rd85+512], {%f13, %f13, %f13, %f13};
	st.local.v4.f32 	[%rd85+1408], {%f13, %f13, %f13, %f13};
	st.local.v4.f32 	[%rd85+2304], {%f13, %f13, %f13, %f13};
	st.local.v4.f32 	[%rd85+3200], {%f13, %f13, %f13, %f13};
	st.local.v4.f32 	[%rd85+528], {%f13, %f13, %f13, %f13};
	st.local.v4.f32 	[%rd85+1424], {%f13, %f13, %f13, %f13};
	st.local.v4.f32 	[%rd85+2320], {%f13, %f13, %f13, %f13};
	st.local.v4.f32 	[%rd85+3216], {%f13, %f13, %f13, %f13};
	st.local.v4.f32 	[%rd85+544], {%f13, %f13, %f13, %f13};
	st.local.v4.f32 	[%rd85+1440], {%f13, %f13, %f13, %f13};
	st.local.v4.f32 	[%rd85+2336], {%f13, %f13, %f13, %f13};
	st.local.v4.f32 	[%rd85+3232], {%f13, %f13, %f13, %f13};
	add.s64 	%rd131, %rd85, 2352;
	st.local.v4.f32 	[%rd85+560], {%f13, %f13, %f13, %f13};
	st.local.v4.f32 	[%rd85+1456], {%f13, %f13, %f13, %f13};
	st.local.v4.f32 	[%rd85+2352], {%f13, %f13, %f13, %f13};
	st.local.v4.f32 	[%rd85+3248], {%f13, %f13, %f13, %f13};
	st.local.v4.f32 	[%rd85+576], {%f13, %f13, %f13, %f13};
	st.local.v4.f32 	[%rd85+1472], {%f13, %f13, %f13, %f13};
	st.local.v4.f32 	[%rd85+2368], {%f13, %f13, %f13, %f13};
	st.local.v4.f32 	[%rd85+3264], {%f13, %f13, %f13, %f13};
	st.local.v4.f32 	[%rd85+592], {%f13, %f13, %f13, %f13};
	st.local.v4.f32 	[%rd85+1488], {%f13, %f13, %f13, %f13};
	st.local.v4.f32 	[%rd85+2384], {%f13, %f13, %f13, %f13};
	st.local.v4.f32 	[%rd85+3280], {%f13, %f13, %f13, %f13};
	st.local.v4.f32 	[%rd85+608], {%f13, %f13, %f13, %f13};
	st.local.v4.f32 	[%rd85+1504], {%f13, %f13, %f13, %f13};
	st.local.v4.f32 	[%rd85+2400], {%f13, %f13, %f13, %f13};
	st.local.v4.f32 	[%rd85+3296], {%f13, %f13, %f13, %f13};
	st.local.v4.f32 	[%rd85+624], {%f13, %f13, %f13, %f13};
	st.local.v4.f32 	[%rd85+1520], {%f13, %f13, %f13, %f13};
	st.local.v4.f32 	[%rd85+2416], {%f13, %f13, %f13, %f13};
	st.local.v4.f32 	[%rd85+3312], {%f13, %f13, %f13, %f13};
	st.local.v4.f32 	[%rd85+640], {%f13, %f13, %f13, %f13};
	st.local.v4.f32 	[%rd85+1536], {%f13, %f13, %f13, %f13};
	st.local.v4.f32 	[%rd85+2432], {%f13, %f13, %f13, %f13};
	st.local.v4.f32 	[%rd85+3328], {%f13, %f13, %f13, %f13};
	st.local.v4.f32 	[%rd85+656], {%f13, %f13, %f13, %f13};
	st.local.v4.f32 	[%rd85+1552], {%f13, %f13, %f13, %f13};
	st.local.v4.f32 	[%rd85+2448], {%f13, %f13, %f13, %f13};
	st.local.v4.f32 	[%rd85+3344], {%f13, %f13, %f13, %f13};
	add.s64 	%rd134, %rd85, 2464;
	st.local.v4.f32 	[%rd85+672], {%f13, %f13, %f13, %f13};
	st.local.v4.f32 	[%rd85+1568], {%f13, %f13, %f13, %f13};
	st.local.v4.f32 	[%rd85+2464], {%f13, %f13, %f13, %f13};
	st.local.v4.f32 	[%rd85+3360], {%f13, %f13, %f13, %f13};
	st.local.v4.f32 	[%rd85+688], {%f13, %f13, %f13, %f13};
	st.local.v4.f32 	[%rd85+1584], {%f13, %f13, %f13, %f13};
	st.local.v4.f32 	[%rd85+2480], {%f13, %f13, %f13, %f13};
	st.local.v4.f32 	[%rd85+3376], {%f13, %f13, %f13, %f13};
	st.local.v4.f32 	[%rd85+704], {%f13, %f13, %f13, %f13};
	st.local.v4.f32 	[%rd85+1600], {%f13, %f13, %f13, %f13};
	st.local.v4.f32 	[%rd85+2496], {%f13, %f13, %f13, %f13};
	st.local.v4.f32 	[%rd85+3392], {%f13, %f13, %f13, %f13};
	st.local.v4.f32 	[%rd85+720], {%f13, %f13, %f13, %f13};
	st.local.v4.f32 	[%rd85+1616], {%f13, %f13, %f13, %f13};
	st.local.v4.f32 	[%rd85+2512], {%f13, %f13, %f13, %f13};
	st.local.v4.f32 	[%rd85+3408], {%f13, %f13, %f13, %f13};
	st.local.v4.f32 	[%rd85+736], {%f13, %f13, %f13, %f13};
	st.local.v4.f32 	[%rd85+1632], {%f13, %f13, %f13, %f13};
	st.local.v4.f32 	[%rd85+2528], {%f13, %f13, %f13, %f13};
	st.local.v4.f32 	[%rd85+3424], {%f13, %f13, %f13, %f13};
	st.local.v4.f32 	[%rd85+752], {%f13, %f13, %f13, %f13};
	st.local.v4.f32 	[%rd85+1648], {%f13, %f13, %f13, %f13};
	st.local.v4.f32 	[%rd85+2544], {%f13, %f13, %f13, %f13};
	st.local.v4.f32 	[%rd85+3440], {%f13, %f13, %f13, %f13};
	st.local.v4.f32 	[%rd85+768], {%f13, %f13, %f13, %f13};
	st.local.v4.f32 	[%rd85+1664], {%f13, %f13, %f13, %f13};
	st.local.v4.f32 	[%rd85+2560], {%f13, %f13, %f13, %f13};
	st.local.v4.f32 	[%rd85+3456], {%f13, %f13, %f13, %f13};
	add.s64 	%rd137, %rd85, 2576;
	st.local.v4.f32 	[%rd85+784], {%f13, %f13, %f13, %f13};
	st.local.v4.f32 	[%rd85+1680], {%f13, %f13, %f13, %f13};
	st.local.v4.f32 	[%rd85+2576], {%f13, %f13, %f13, %f13};
	st.local.v4.f32 	[%rd85+3472], {%f13, %f13, %f13, %f13};
	st.local.v4.f32 	[%rd85+800], {%f13, %f13, %f13, %f13};
	st.local.v4.f32 	[%rd85+1696], {%f13, %f13, %f13, %f13};
	st.local.v4.f32 	[%rd85+2592], {%f13, %f13, %f13, %f13};
	st.local.v4.f32 	[%rd85+3488], {%f13, %f13, %f13, %f13};
	st.local.v4.f32 	[%rd85+816], {%f13, %f13, %f13, %f13};
	st.local.v4.f32 	[%rd85+1712], {%f13, %f13, %f13, %f13};
	st.local.v4.f32 	[%rd85+2608], {%f13, %f13, %f13, %f13};
	st.local.v4.f32 	[%rd85+3504], {%f13, %f13, %f13, %f13};
	st.local.v4.f32 	[%rd85+832], {%f13, %f13, %f13, %f13};
	st.local.v4.f32 	[%rd85+1728], {%f13, %f13, %f13, %f13};
	st.local.v4.f32 	[%rd85+2624], {%f13, %f13, %f13, %f13};
	st.local.v4.f32 	[%rd85+3520], {%f13, %f13, %f13, %f13};
	st.local.v4.f32 	[%rd85+848], {%f13, %f13, %f13, %f13};
	st.local.v4.f32 	[%rd85+1744], {%f13, %f13, %f13, %f13};
	st.local.v4.f32 	[%rd85+2640], {%f13, %f13, %f13, %f13};
	st.local.v4.f32 	[%rd85+3536], {%f13, %f13, %f13, %f13};
	st.local.v4.f32 	[%rd85+864], {%f13, %f13, %f13, %f13};
	st.local.v4.f32 	[%rd85+1760], {%f13, %f13, %f13, %f13};
	st.local.v4.f32 	[%rd85+2656], {%f13, %f13, %f13, %f13};
	st.local.v4.f32 	[%rd85+3552], {%f13, %f13, %f13, %f13};
	st.local.v4.f32 	[%rd85+880], {%f13, %f13, %f13, %f13};
	st.local.v4.f32 	[%rd85+1776], {%f13, %f13, %f13, %f13};
	st.local.v4.f32 	[%rd85+2672], {%f13, %f13, %f13, %f13};
	st.local.v4.f32 	[%rd85+3568], {%f13, %f13, %f13, %f13};
	mov.u32 	%r31, %ctaid.x;
	shr.u32 	%r1, %r31, 1;
	mul.lo.s32 	%r32, %r1, 57344;
	mov.u32 	%r2, %tid.x;
	cvt.u16.u32 	%rs1, %r2;
	mul.hi.u16 	%rs2, %rs1, 2341;
	mul.wide.u16 	%r33, %rs2, 7168;
	and.b32  	%r34, %r31, 1;
	setp.eq.b32 	%p1, %r34, 1;
	selp.b32 	%r35, 3584, 0, %p1;
	mul.lo.s16 	%rs3, %rs2, 28;
	sub.s16 	%rs4, %rs1, %rs3;
	shl.b16 	%rs5, %rs4, 7;
	cvt.u32.u16 	%r36, %rs5;
	or.b32  	%r37, %r35, %r32;
	add.s32 	%r38, %r37, %r33;
	add.s32 	%r3, %r38, %r36;
	add.s16 	%rs6, %rs1, 64;
	mul.hi.u16 	%rs7, %rs6, 2341;
	mul.wide.u16 	%r39, %rs7, 7168;
	add.s16 	%rs8, %rs1, 8;
	mul.hi.u16 	%rs9, %rs8, 2341;
	mul.lo.s16 	%rs10, %rs9, 28;
	sub.s16 	%rs11, %rs8, %rs10;
	shl.b16 	%rs12, %rs11, 7;
	cvt.u32.u16 	%r40, %rs12;
	add.s32 	%r41, %r37, %r39;
	add.s32 	%r4, %r41, %r40;
	add.s16 	%rs13, %rs1, 128;
	mul.hi.u16 	%rs14, %rs13, 2341;
	mul.wide.u16 	%r42, %rs14, 7168;
	add.s16 	%rs15, %rs1, 16;
	mul.hi.u16 	%rs16, %rs15, 2341;
	mul.lo.s16 	%rs17, %rs16, 28;
	sub.s16 	%rs18, %rs15, %rs17;
	shl.b16 	%rs19, %rs18, 7;
	cvt.u32.u16 	%r43, %rs19;
	add.s32 	%r44, %r37, %r42;
	add.s32 	%r5, %r44, %r43;
	add.s16 	%rs20, %rs1, -64;
	and.b16  	%rs21, %rs20, 252;
	shr.u16 	%rs22, %rs21, 2;
	mul.lo.s16 	%rs23, %rs22, 37;
	shr.u16 	%rs24, %rs23, 8;
	mul.wide.u16 	%r45, %rs24, 7168;
	setp.lt.u32 	%p2, %r2, 4;
	selp.b32 	%r46, 24, -4, %p2;
	add.s32 	%r47, %r46, %r2;
	shl.b32 	%r48, %r47, 7;
	add.s32 	%r49, %r37, %r48;
	add.s32 	%r6, %r49, %r45;
	shl.b32 	%r50, %r2, 2;
	mov.u32 	%r51, _ZZ17my_kernel_kernel0E18placeholder_shared;
	add.s32 	%r7, %r51, %r50;
	mov.b32 	%r78, 0;
$L__BB0_1:
	ld.param.u64 	%rd108, [my_kernel_kernel0_param_0];
	setp.gt.u32 	%p3, %r2, 31;
	bar.sync 	0;
	shl.b32 	%r9, %r78, 1;
	add.s32 	%r52, %r3, %r9;
	cvta.to.global.u64 	%rd9, %rd108;
	mul.wide.u32 	%rd86, %r52, 4;
	add.s64 	%rd87, %rd9, %rd86;
	ld.global.nc.f32 	%f14, [%rd87];
	shl.b32 	%r53, %r2, 3;
	mov.u32 	%r54, _ZZ17my_kernel_kernel0E18PaddedInput_shared;
	add.s32 	%r10, %r54, %r53;
	st.shared.f32 	[%r10], %f14;
	ld.global.nc.f32 	%f15, [%rd87+4];
	st.shared.f32 	[%r10+4], %f15;
	add.s32 	%r55, %r4, %r9;
	mul.wide.u32 	%rd88, %r55, 4;
	add.s64 	%rd89, %rd9, %rd88;
	ld.global.nc.f32 	%f16, [%rd89];
	st.shared.f32 	[%r10+512], %f16;
	ld.global.nc.f32 	%f17, [%rd89+4];
	st.shared.f32 	[%r10+516], %f17;
	add.s32 	%r56, %r5, %r9;
	mul.wide.u32 	%rd90, %r56, 4;
	add.s64 	%rd91, %rd9, %rd90;
	ld.global.nc.f32 	%f18, [%rd91];
	st.shared.f32 	[%r10+1024], %f18;
	ld.global.nc.f32 	%f19, [%rd91+4];
	st.shared.f32 	[%r10+1028], %f19;
	@%p3 bra 	$L__BB0_3;
	add.s32 	%r57, %r6, %r9;
	mul.wide.u32 	%rd92, %r57, 4;
	add.s64 	%rd93, %rd9, %rd92;
	ld.global.nc.f32 	%f20, [%rd93];
	st.shared.f32 	[%r10+1536], %f20;
	ld.global.nc.f32 	%f21, [%rd93+4];
	st.shared.f32 	[%r10+1540], %f21;
$L__BB0_3:
	ld.param.u64 	%rd109, [my_kernel_kernel0_param_1];
	shl.b32 	%r59, %r78, 9;
	add.s32 	%r60, %r59, %r2;
	cvta.to.global.u64 	%rd94, %rd109;
	mul.wide.u32 	%rd95, %r60, 4;
	add.s64 	%rd96, %rd94, %rd95;
	ld.global.nc.f32 	%f22, [%rd96];
	st.shared.f32 	[%r7], %f22;
	ld.global.nc.f32 	%f23, [%rd96+256];
	st.shared.f32 	[%r7+256], %f23;
	ld.global.nc.f32 	%f24, [%rd96+512];
	st.shared.f32 	[%r7+512], %f24;
	ld.global.nc.f32 	%f25, [%rd96+768];
	st.shared.f32 	[%r7+768], %f25;
	ld.global.nc.f32 	%f26, [%rd96+1024];
	st.shared.f32 	[%r7+1024], %f26;
	ld.global.nc.f32 	%f27, [%rd96+1280];
	st.shared.f32 	[%r7+1280], %f27;
	ld.global.nc.f32 	%f28, [%rd96+1536];
	st.shared.f32 	[%r7+1536], %f28;
	ld.global.nc.f32 	%f29, [%rd96+1792];
	st.shared.f32 	[%r7+1792], %f29;
	bar.sync 	0;
	shl.b32 	%r61, %r2, 2;
	add.s32 	%r62, %r7, %r61;
	ld.shared.f32 	%f1, [%r62];
	ld.shared.f32 	%f2, [%r62+512];
	ld.shared.f32 	%f3, [%r62+4];
	ld.shared.f32 	%f4, [%r62+516];
	ld.shared.f32 	%f5, [%r62+1024];
	ld.shared.f32 	%f6, [%r62+1536];
	ld.shared.f32 	%f7, [%r62+1028];
	ld.shared.f32 	%f8, [%r62+1540];
	mov.b32 	%r79, 112;
	mov.u64 	%rd113, %rd114;
$L__BB0_4:
	ld.local.v4.f32 	{%f30, %f31, %f32, %f33}, [%rd113+-1792];
	mov.u32 	%r63, _ZZ17my_kernel_kernel0E18PaddedInput_shared;
	add.s32 	%r64, %r63, %r79;
	ld.shared.f32 	%f34, [%r64+-112];
	fma.rn.f32 	%f35, %f34, %f1, %f30;
	ld.local.v4.f32 	{%f36, %f37, %f38, %f39}, [%rd113+-896];
	fma.rn.f32 	%f40, %f34, %f2, %f36;
	ld.local.v4.f32 	{%f41, %f42, %f43, %f44}, [%rd113];
	ld.shared.f32 	%f45, [%r64];
	fma.rn.f32 	%f46, %f45, %f1, %f41;
	ld.local.v4.f32 	{%f47, %f48, %f49, %f50}, [%rd113+896];
	fma.rn.f32 	%f51, %f45, %f2, %f47;
	fma.rn.f32 	%f52, %f34, %f3, %f31;
	fma.rn.f32 	%f53, %f34, %f4, %f37;
	fma.rn.f32 	%f54, %f45, %f3, %f42;
	fma.rn.f32 	%f55, %f45, %f4, %f48;
	ld.shared.f32 	%f56, [%r64+-108];
	fma.rn.f32 	%f57, %f56, %f5, %f35;
	fma.rn.f32 	%f58, %f56, %f6, %f40;
	ld.shared.f32 	%f59, [%r64+4];
	fma.rn.f32 	%f60, %f59, %f5, %f46;
	fma.rn.f32 	%f61, %f59, %f6, %f51;
	fma.rn.f32 	%f62, %f56, %f7, %f52;
	fma.rn.f32 	%f63, %f56, %f8, %f53;
	fma.rn.f32 	%f64, %f59, %f7, %f54;
	fma.rn.f32 	%f65, %f59, %f8, %f55;
	ld.shared.f32 	%f66, [%r64+-104];
	fma.rn.f32 	%f67, %f66, %f1, %f32;
	fma.rn.f32 	%f68, %f66, %f2, %f38;
	ld.shared.f32 	%f69, [%r64+8];
	fma.rn.f32 	%f70, %f69, %f1, %f43;
	fma.rn.f32 	%f71, %f69, %f2, %f49;
	fma.rn.f32 	%f72, %f66, %f3, %f33;
	fma.rn.f32 	%f73, %f66, %f4, %f39;
	fma.rn.f32 	%f74, %f69, %f3, %f44;
	fma.rn.f32 	%f75, %f69, %f4, %f50;
	ld.shared.f32 	%f76, [%r64+-100];
	fma.rn.f32 	%f77, %f76, %f5, %f67;
	fma.rn.f32 	%f78, %f76, %f6, %f68;
	ld.shared.f32 	%f79, [%r64+12];
	fma.rn.f32 	%f80, %f79, %f5, %f70;
	fma.rn.f32 	%f81, %f79, %f6, %f71;
	fma.rn.f32 	%f82, %f76, %f7, %f72;
	st.local.v4.f32 	[%rd113+-1792], {%f57, %f62, %f77, %f82};
	fma.rn.f32 	%f83, %f76, %f8, %f73;
	st.local.v4.f32 	[%rd113+-896], {%f58, %f63, %f78, %f83};
	fma.rn.f32 	%f84, %f79, %f7, %f74;
	st.local.v4.f32 	[%rd113], {%f60, %f64, %f80, %f84};
	fma.rn.f32 	%f85, %f79, %f8, %f75;
	st.local.v4.f32 	[%rd113+896], {%f61, %f65, %f81, %f85};
	ld.local.v4.f32 	{%f86, %f87, %f88, %f89}, [%rd113+-1776];
	ld.shared.f32 	%f90, [%r64+-96];
	fma.rn.f32 	%f91, %f90, %f1, %f86;
	ld.local.v4.f32 	{%f92, %f93, %f94, %f95}, [%rd113+-880];
	fma.rn.f32 	%f96, %f90, %f2, %f92;
	ld.local.v4.f32 	{%f97, %f98, %f99, %f100}, [%rd113+16];
	ld.shared.f32 	%f101, [%r64+16];
	fma.rn.f32 	%f102, %f101, %f1, %f97;
	ld.local.v4.f32 	{%f103, %f104, %f105, %f106}, [%rd113+912];
	fma.rn.f32 	%f107, %f101, %f2, %f103;
	fma.rn.f32 	%f108, %f90, %f3, %f87;
	fma.rn.f32 	%f109, %f90, %f4, %f93;
	fma.rn.f32 	%f110, %f101, %f3, %f98;
	fma.rn.f32 	%f111, %f101, %f4, %f104;
	ld.shared.f32 	%f112, [%r64+-92];
	fma.rn.f32 	%f113, %f112, %f5, %f91;
	fma.rn.f32 	%f114, %f112, %f6, %f96;
	ld.shared.f32 	%f115, [%r64+20];
	fma.rn.f32 	%f116, %f115, %f5, %f102;
	fma.rn.f32 	%f117, %f115, %f6, %f107;
	fma.rn.f32 	%f118, %f112, %f7, %f108;
	fma.rn.f32 	%f119, %f112, %f8, %f109;
	fma.rn.f32 	%f120, %f115, %f7, %f110;
	fma.rn.f32 	%f121, %f115, %f8, %f111;
	ld.shared.f32 	%f122, [%r64+-88];
	fma.rn.f32 	%f123, %f122, %f1, %f88;
	fma.rn.f32 	%f124, %f122, %f2, %f94;
	ld.shared.f32 	%f125, [%r64+24];
	fma.rn.f32 	%f126, %f125, %f1, %f99;
	fma.rn.f32 	%f127, %f125, %f2, %f105;
	fma.rn.f32 	%f128, %f122, %f3, %f89;
	fma.rn.f32 	%f129, %f122, %f4, %f95;
	fma.rn.f32 	%f130, %f125, %f3, %f100;
	fma.rn.f32 	%f131, %f125, %f4, %f106;
	ld.shared.f32 	%f132, [%r64+-84];
	fma.rn.f32 	%f133, %f132, %f5, %f123;
	fma.rn.f32 	%f134, %f132, %f6, %f124;
	ld.shared.f32 	%f135, [%r64+28];
	fma.rn.f32 	%f136, %f135, %f5, %f126;
	fma.rn.f32 	%f137, %f135, %f6, %f127;
	fma.rn.f32 	%f138, %f132, %f7, %f128;
	st.local.v4.f32 	[%rd113+-1776], {%f113, %f118, %f133, %f138};
	fma.rn.f32 	%f139, %f132, %f8, %f129;
	st.local.v4.f32 	[%rd113+-880], {%f114, %f119, %f134, %f139};
	fma.rn.f32 	%f140, %f135, %f7, %f130;
	st.local.v4.f32 	[%rd113+16], {%f116, %f120, %f136, %f140};
	fma.rn.f32 	%f141, %f135, %f8, %f131;
	st.local.v4.f32 	[%rd113+912], {%f117, %f121, %f137, %f141};
	ld.local.v4.f32 	{%f142, %f143, %f144, %f145}, [%rd113+-1760];
	ld.shared.f32 	%f146, [%r64+-80];
	fma.rn.f32 	%f147, %f146, %f1, %f142;
	ld.local.v4.f32 	{%f148, %f149, %f150, %f151}, [%rd113+-864];
	fma.rn.f32 	%f152, %f146, %f2, %f148;
	ld.local.v4.f32 	{%f153, %f154, %f155, %f156}, [%rd113+32];
	ld.shared.f32 	%f157, [%r64+32];
	fma.rn.f32 	%f158, %f157, %f1, %f153;
	ld.local.v4.f32 	{%f159, %f160, %f161, %f162}, [%rd113+928];
	fma.rn.f32 	%f163, %f157, %f2, %f159;
	fma.rn.f32 	%f164, %f146, %f3, %f143;
	fma.rn.f32 	%f165, %f146, %f4, %f149;
	fma.rn.f32 	%f166, %f157, %f3, %f154;
	fma.rn.f32 	%f167, %f157, %f4, %f160;
	ld.shared.f32 	%f168, [%r64+-76];
	fma.rn.f32 	%f169, %f168, %f5, %f147;
	fma.rn.f32 	%f170, %f168, %f6, %f152;
	ld.shared.f32 	%f171, [%r64+36];
	fma.rn.f32 	%f172, %f171, %f5, %f158;
	fma.rn.f32 	%f173, %f171, %f6, %f163;
	fma.rn.f32 	%f174, %f168, %f7, %f164;
	fma.rn.f32 	%f175, %f168, %f8, %f165;
	fma.rn.f32 	%f176, %f171, %f7, %f166;
	fma.rn.f32 	%f177, %f171, %f8, %f167;
	ld.shared.f32 	%f178, [%r64+-72];
	fma.rn.f32 	%f179, %f178, %f1, %f144;
	fma.rn.f32 	%f180, %f178, %f2, %f150;
	ld.shared.f32 	%f181, [%r64+40];
	fma.rn.f32 	%f182, %f181, %f1, %f155;
	fma.rn.f32 	%f183, %f181, %f2, %f161;
	fma.rn.f32 	%f184, %f178, %f3, %f145;
	fma.rn.f32 	%f185, %f178, %f4, %f151;
	fma.rn.f32 	%f186, %f181, %f3, %f156;
	fma.rn.f32 	%f187, %f181, %f4, %f162;
	ld.shared.f32 	%f188, [%r64+-68];
	fma.rn.f32 	%f189, %f188, %f5, %f179;
	fma.rn.f32 	%f190, %f188, %f6, %f180;
	ld.shared.f32 	%f191, [%r64+44];
	fma.rn.f32 	%f192, %f191, %f5, %f182;
	fma.rn.f32 	%f193, %f191, %f6, %f183;
	fma.rn.f32 	%f194, %f188, %f7, %f184;
	st.local.v4.f32 	[%rd113+-1760], {%f169, %f174, %f189, %f194};
	fma.rn.f32 	%f195, %f188, %f8, %f185;
	st.local.v4.f32 	[%rd113+-864], {%f170, %f175, %f190, %f195};
	fma.rn.f32 	%f196, %f191, %f7, %f186;
	st.local.v4.f32 	[%rd113+32], {%f172, %f176, %f192, %f196};
	fma.rn.f32 	%f197, %f191, %f8, %f187;
	st.local.v4.f32 	[%rd113+928], {%f173, %f177, %f193, %f197};
	ld.local.v4.f32 	{%f198, %f199, %f200, %f201}, [%rd113+-1744];
	ld.shared.f32 	%f202, [%r64+-64];
	fma.rn.f32 	%f203, %f202, %f1, %f198;
	ld.local.v4.f32 	{%f204, %f205, %f206, %f207}, [%rd113+-848];
	fma.rn.f32 	%f208, %f202, %f2, %f204;
	ld.local.v4.f32 	{%f209, %f210, %f211, %f212}, [%rd113+48];
	ld.shared.f32 	%f213, [%r64+48];
	fma.rn.f32 	%f214, %f213, %f1, %f209;
	ld.local.v4.f32 	{%f215, %f216, %f217, %f218}, [%rd113+944];
	fma.rn.f32 	%f219, %f213, %f2, %f215;
	fma.rn.f32 	%f220, %f202, %f3, %f199;
	fma.rn.f32 	%f221, %f202, %f4, %f205;
	fma.rn.f32 	%f222, %f213, %f3, %f210;
	fma.rn.f32 	%f223, %f213, %f4, %f216;
	ld.shared.f32 	%f224, [%r64+-60];
	fma.rn.f32 	%f225, %f224, %f5, %f203;
	fma.rn.f32 	%f226, %f224, %f6, %f208;
	ld.shared.f32 	%f227, [%r64+52];
	fma.rn.f32 	%f228, %f227, %f5, %f214;
	fma.rn.f32 	%f229, %f227, %f6, %f219;
	fma.rn.f32 	%f230, %f224, %f7, %f220;
	fma.rn.f32 	%f231, %f224, %f8, %f221;
	fma.rn.f32 	%f232, %f227, %f7, %f222;
	fma.rn.f32 	%f233, %f227, %f8, %f223;
	ld.shared.f32 	%f234, [%r64+-56];
	fma.rn.f32 	%f235, %f234, %f1, %f200;
	fma.rn.f32 	%f236, %f234, %f2, %f206;
	ld.shared.f32 	%f237, [%r64+56];
	fma.rn.f32 	%f238, %f237, %f1, %f211;
	fma.rn.f32 	%f239, %f237, %f2, %f217;
	fma.rn.f32 	%f240, %f234, %f3, %f201;
	fma.rn.f32 	%f241, %f234, %f4, %f207;
	fma.rn.f32 	%f242, %f237, %f3, %f212;
	fma.rn.f32 	%f243, %f237, %f4, %f218;
	ld.shared.f32 	%f244, [%r64+-52];
	fma.rn.f32 	%f245, %f244, %f5, %f235;
	fma.rn.f32 	%f246, %f244, %f6, %f236;
	ld.shared.f32 	%f247, [%r64+60];
	fma.rn.f32 	%f248, %f247, %f5, %f238;
	fma.rn.f32 	%f249, %f247, %f6, %f239;
	fma.rn.f32 	%f250, %f244, %f7, %f240;
	st.local.v4.f32 	[%rd113+-1744], {%f225, %f230, %f245, %f250};
	fma.rn.f32 	%f251, %f244, %f8, %f241;
	st.local.v4.f32 	[%rd113+-848], {%f226, %f231, %f246, %f251};
	fma.rn.f32 	%f252, %f247, %f7, %f242;
	st.local.v4.f32 	[%rd113+48], {%f228, %f232, %f248, %f252};
	fma.rn.f32 	%f253, %f247, %f8, %f243;
	st.local.v4.f32 	[%rd113+944], {%f229, %f233, %f249, %f253};
	ld.local.v4.f32 	{%f254, %f255, %f256, %f257}, [%rd113+-1728];
	ld.shared.f32 	%f258, [%r64+-48];
	fma.rn.f32 	%f259, %f258, %f1, %f254;
	ld.local.v4.f32 	{%f260, %f261, %f262, %f263}, [%rd113+-832];
	fma.rn.f32 	%f264, %f258, %f2, %f260;
	ld.local.v4.f32 	{%f265, %f266, %f267, %f268}, [%rd113+64];
	ld.shared.f32 	%f269, [%r64+64];
	fma.rn.f32 	%f270, %f269, %f1, %f265;
	ld.local.v4.f32 	{%f271, %f272, %f273, %f274}, [%rd113+960];
	fma.rn.f32 	%f275, %f269, %f2, %f271;
	fma.rn.f32 	%f276, %f258, %f3, %f255;
	fma.rn.f32 	%f277, %f258, %f4, %f261;
	fma.rn.f32 	%f278, %f269, %f3, %f266;
	fma.rn.f32 	%f279, %f269, %f4, %f272;
	ld.shared.f32 	%f280, [%r64+-44];
	fma.rn.f32 	%f281, %f280, %f5, %f259;
	fma.rn.f32 	%f282, %f280, %f6, %f264;
	ld.shared.f32 	%f283, [%r64+68];
	fma.rn.f32 	%f284, %f283, %f5, %f270;
	fma.rn.f32 	%f285, %f283, %f6, %f275;
	fma.rn.f32 	%f286, %f280, %f7, %f276;
	fma.rn.f32 	%f287, %f280, %f8, %f277;
	fma.rn.f32 	%f288, %f283, %f7, %f278;
	fma.rn.f32 	%f289, %f283, %f8, %f279;
	ld.shared.f32 	%f290, [%r64+-40];
	fma.rn.f32 	%f291, %f290, %f1, %f256;
	fma.rn.f32 	%f292, %f290, %f2, %f262;
	ld.shared.f32 	%f293, [%r64+72];
	fma.rn.f32 	%f294, %f293, %f1, %f267;
	fma.rn.f32 	%f295, %f293, %f2, %f273;
	fma.rn.f32 	%f296, %f290, %f3, %f257;
	fma.rn.f32 	%f297, %f290, %f4, %f263;
	fma.rn.f32 	%f298, %f293, %f3, %f268;
	fma.rn.f32 	%f299, %f293, %f4, %f274;
	ld.shared.f32 	%f300, [%r64+-36];
	fma.rn.f32 	%f301, %f300, %f5, %f291;
	fma.rn.f32 	%f302, %f300, %f6, %f292;
	ld.shared.f32 	%f303, [%r64+76];
	fma.rn.f32 	%f304, %f303, %f5, %f294;
	fma.rn.f32 	%f305, %f303, %f6, %f295;
	fma.rn.f32 	%f306, %f300, %f7, %f296;
	st.local.v4.f32 	[%rd113+-1728], {%f281, %f286, %f301, %f306};
	fma.rn.f32 	%f307, %f300, %f8, %f297;
	st.local.v4.f32 	[%rd113+-832], {%f282, %f287, %f302, %f307};
	fma.rn.f32 	%f308, %f303, %f7, %f298;
	st.local.v4.f32 	[%rd113+64], {%f284, %f288, %f304, %f308};
	fma.rn.f32 	%f309, %f303, %f8, %f299;
	st.local.v4.f32 	[%rd113+960], {%f285, %f289, %f305, %f309};
	ld.local.v4.f32 	{%f310, %f311, %f312, %f313}, [%rd113+-1712];
	ld.shared.f32 	%f314, [%r64+-32];
	fma.rn.f32 	%f315, %f314, %f1, %f310;
	ld.local.v4.f32 	{%f316, %f317, %f318, %f319}, [%rd113+-816];
	fma.rn.f32 	%f320, %f314, %f2, %f316;
	ld.local.v4.f32 	{%f321, %f322, %f323, %f324}, [%rd113+80];
	ld.shared.f32 	%f325, [%r64+80];
	fma.rn.f32 	%f326, %f325, %f1, %f321;
	ld.local.v4.f32 	{%f327, %f328, %f329, %f330}, [%rd113+976];
	fma.rn.f32 	%f331, %f325, %f2, %f327;
	fma.rn.f32 	%f332, %f314, %f3, %f311;
	fma.rn.f32 	%f333, %f314, %f4, %f317;
	fma.rn.f32 	%f334, %f325, %f3, %f322;
	fma.rn.f32 	%f335, %f325, %f4, %f328;
	ld.shared.f32 	%f336, [%r64+-28];
	fma.rn.f32 	%f337, %f336, %f5, %f315;
	fma.rn.f32 	%f338, %f336, %f6, %f320;
	ld.shared.f32 	%f339, [%r64+84];
	fma.rn.f32 	%f340, %f339, %f5, %f326;
	fma.rn.f32 	%f341, %f339, %f6, %f331;
	fma.rn.f32 	%f342, %f336, %f7, %f332;
	fma.rn.f32 	%f343, %f336, %f8, %f333;
	fma.rn.f32 	%f344, %f339, %f7, %f334;
	fma.rn.f32 	%f345, %f339, %f8, %f335;
	ld.shared.f32 	%f346, [%r64+-24];
	fma.rn.f32 	%f347, %f346, %f1, %f312;
	fma.rn.f32 	%f348, %f346, %f2, %f318;
	ld.shared.f32 	%f349, [%r64+88];
	fma.rn.f32 	%f350, %f349, %f1, %f323;
	fma.rn.f32 	%f351, %f349, %f2, %f329;
	fma.rn.f32 	%f352, %f346, %f3, %f313;
	fma.rn.f32 	%f353, %f346, %f4, %f319;
	fma.rn.f32 	%f354, %f349, %f3, %f324;
	fma.rn.f32 	%f355, %f349, %f4, %f330;
	ld.shared.f32 	%f356, [%r64+-20];
	fma.rn.f32 	%f357, %f356, %f5, %f347;
	fma.rn.f32 	%f358, %f356, %f6, %f348;
	ld.shared.f32 	%f359, [%r64+92];
	fma.rn.f32 	%f360, %f359, %f5, %f350;
	fma.rn.f32 	%f361, %f359, %f6, %f351;
	fma.rn.f32 	%f362, %f356, %f7, %f352;
	st.local.v4.f32 	[%rd113+-1712], {%f337, %f342, %f357, %f362};
	fma.rn.f32 	%f363, %f356, %f8, %f353;
	st.local.v4.f32 	[%rd113+-816], {%f338, %f343, %f358, %f363};
	fma.rn.f32 	%f364, %f359, %f7, %f354;
	st.local.v4.f32 	[%rd113+80], {%f340, %f344, %f360, %f364};
	fma.rn.f32 	%f365, %f359, %f8, %f355;
	st.local.v4.f32 	[%rd113+976], {%f341, %f345, %f361, %f365};
	ld.local.v4.f32 	{%f366, %f367, %f368, %f369}, [%rd113+-1696];
	ld.shared.f32 	%f370, [%r64+-16];
	fma.rn.f32 	%f371, %f370, %f1, %f366;
	ld.local.v4.f32 	{%f372, %f373, %f374, %f375}, [%rd113+-800];
	fma.rn.f32 	%f376, %f370, %f2, %f372;
	ld.local.v4.f32 	{%f377, %f378, %f379, %f380}, [%rd113+96];
	ld.shared.f32 	%f381, [%r64+96];
	fma.rn.f32 	%f382, %f381, %f1, %f377;
	ld.local.v4.f32 	{%f383, %f384, %f385, %f386}, [%rd113+992];
	fma.rn.f32 	%f387, %f381, %f2, %f383;
	fma.rn.f32 	%f388, %f370, %f3, %f367;
	fma.rn.f32 	%f389, %f370, %f4, %f373;
	fma.rn.f32 	%f390, %f381, %f3, %f378;
	fma.rn.f32 	%f391, %f381, %f4, %f384;
	ld.shared.f32 	%f392, [%r64+-12];
	fma.rn.f32 	%f393, %f392, %f5, %f371;
	fma.rn.f32 	%f394, %f392, %f6, %f376;
	ld.shared.f32 	%f395, [%r64+100];
	fma.rn.f32 	%f396, %f395, %f5, %f382;
	fma.rn.f32 	%f397, %f395, %f6, %f387;
	fma.rn.f32 	%f398, %f392, %f7, %f388;
	fma.rn.f32 	%f399, %f392, %f8, %f389;
	fma.rn.f32 	%f400, %f395, %f7, %f390;
	fma.rn.f32 	%f401, %f395, %f8, %f391;
	ld.shared.f32 	%f402, [%r64+-8];
	fma.rn.f32 	%f403, %f402, %f1, %f368;
	fma.rn.f32 	%f404, %f402, %f2, %f374;
	ld.shared.f32 	%f405, [%r64+104];
	fma.rn.f32 	%f406, %f405, %f1, %f379;
	fma.rn.f32 	%f407, %f405, %f2, %f385;
	fma.rn.f32 	%f408, %f402, %f3, %f369;
	fma.rn.f32 	%f409, %f402, %f4, %f375;
	fma.rn.f32 	%f410, %f405, %f3, %f380;
	fma.rn.f32 	%f411, %f405, %f4, %f386;
	ld.shared.f32 	%f412, [%r64+-4];
	fma.rn.f32 	%f413, %f412, %f5, %f403;
	fma.rn.f32 	%f414, %f412, %f6, %f404;
	ld.shared.f32 	%f415, [%r64+108];
	fma.rn.f32 	%f416, %f415, %f5, %f406;
	fma.rn.f32 	%f417, %f415, %f6, %f407;
	fma.rn.f32 	%f418, %f412, %f7, %f408;
	st.local.v4.f32 	[%rd113+-1696], {%f393, %f398, %f413, %f418};
	fma.rn.f32 	%f419, %f412, %f8, %f409;
	st.local.v4.f32 	[%rd113+-800], {%f394, %f399, %f414, %f419};
	fma.rn.f32 	%f420, %f415, %f7, %f410;
	st.local.v4.f32 	[%rd113+96], {%f396, %f400, %f416, %f420};
	fma.rn.f32 	%f421, %f415, %f8, %f411;
	st.local.v4.f32 	[%rd113+992], {%f397, %f401, %f417, %f421};
	add.s32 	%r79, %r79, 224;
	add.s64 	%rd113, %rd113, 112;
	setp.ne.s32 	%p4, %r79, 1904;
	@%p4 bra 	$L__BB0_4;
	add.s32 	%r78, %r78, 1;
	setp.ne.s32 	%p5, %r78, 64;
	@%p5 bra 	$L__BB0_1;
	ld.param.u64 	%rd112, [my_kernel_kernel0_param_4];
	ld.param.u64 	%rd111, [my_kernel_kernel0_param_3];
	ld.param.u64 	%rd110, [my_kernel_kernel0_param_2];
	shl.b32 	%r66, %r2, 1;
	mul.lo.s32 	%r67, %r1, 114688;
	selp.b32 	%r68, 7168, 0, %p1;
	or.b32  	%r69, %r67, %r66;
	add.s32 	%r70, %r69, %r68;
	cvta.to.global.u64 	%rd97, %rd111;
	mul.wide.u32 	%rd98, %r66, 4;
	add.s64 	%rd99, %rd97, %rd98;
	ld.global.nc.f32 	%f9, [%rd99];
	ld.global.nc.f32 	%f10, [%rd99+512];
	ld.global.nc.f32 	%f11, [%rd99+4];
	ld.global.nc.f32 	%f12, [%rd99+516];
	mul.wide.u32 	%rd12, %r70, 4;
	add.s64 	%rd100, %rd12, 14852;
	cvta.to.global.u64 	%rd13, %rd112;
	add.s64 	%rd116, %rd13, %rd100;
	cvta.to.global.u64 	%rd15, %rd110;
	add.s64 	%rd115, %rd15, %rd100;
	mov.b32 	%r80, 0;
$L__BB0_7:
	ld.local.v2.f32 	{%f422, %f423}, [%rd114+-1792];
	add.f32 	%f424, %f422, %f9;
	ld.global.nc.f32 	%f425, [%rd116+-14852];
	add.f32 	%f426, %f424, %f425;
	max.f32 	%f427, %f426, 0f00000000;
	st.global.f32 	[%rd115+-14852], %f427;
	ld.local.v2.f32 	{%f428, %f429}, [%rd114+-896];
	add.f32 	%f430, %f428, %f10;
	ld.global.nc.f32 	%f431, [%rd116+-14340];
	add.f32 	%f432, %f430, %f431;
	max.f32 	%f433, %f432, 0f00000000;
	st.global.f32 	[%rd115+-14340], %f433;
	ld.local.v2.f32 	{%f434, %f435}, [%rd114];
	add.f32 	%f436, %f434, %f9;
	ld.global.nc.f32 	%f437, [%rd116+-516];
	add.f32 	%f438, %f436, %f437;
	max.f32 	%f439, %f438, 0f00000000;
	st.global.f32 	[%rd115+-516], %f439;
	ld.local.v2.f32 	{%f440, %f441}, [%rd114+896];
	add.f32 	%f442, %f440, %f10;
	ld.global.nc.f32 	%f443, [%rd116+-4];
	add.f32 	%f444, %f442, %f443;
	max.f32 	%f445, %f444, 0f00000000;
	st.global.f32 	[%rd115+-4], %f445;
	add.f32 	%f446, %f423, %f11;
	ld.global.nc.f32 	%f447, [%rd116+-14848];
	add.f32 	%f448, %f446, %f447;
	max.f32 	%f449, %f448, 0f00000000;
	st.global.f32 	[%rd115+-14848], %f449;
	add.f32 	%f450, %f429, %f12;
	ld.global.nc.f32 	%f451, [%rd116+-14336];
	add.f32 	%f452, %f450, %f451;
	max.f32 	%f453, %f452, 0f00000000;
	st.global.f32 	[%rd115+-14336], %f453;
	add.f32 	%f454, %f435, %f11;
	ld.global.nc.f32 	%f455, [%rd116+-512];
	add.f32 	%f456, %f454, %f455;
	max.f32 	%f457, %f456, 0f00000000;
	st.global.f32 	[%rd115+-512], %f457;
	add.f32 	%f458, %f441, %f12;
	ld.global.nc.f32 	%f459, [%rd116];
	add.f32 	%f460, %f458, %f459;
	max.f32 	%f461, %f460, 0f00000000;
	st.global.f32 	[%rd115], %f461;
	add.s32 	%r80, %r80, 1;
	add.s64 	%rd116, %rd116, 1024;
	add.s64 	%rd115, %rd115, 1024;
	add.s64 	%rd114, %rd114, 8;
	setp.ne.s32 	%p6, %r80, 14;
	@%p6 bra 	$L__BB0_7;
	add.s64 	%rd101, %rd12, 72196;
	add.s64 	%rd118, %rd13, %rd101;
	add.s64 	%rd117, %rd15, %rd101;
	mov.b32 	%r81, 0;
$L__BB0_9:
	ld.local.v2.f32 	{%f462, %f463}, [%rd119+-1792];
	add.f32 	%f464, %f462, %f9;
	ld.global.nc.f32 	%f465, [%rd118+-14852];
	add.f32 	%f466, %f464, %f465;
	max.f32 	%f467, %f466, 0f00000000;
	st.global.f32 	[%rd117+-14852], %f467;
	ld.local.v2.f32 	{%f468, %f469}, [%rd119+-896];
	add.f32 	%f470, %f468, %f10;
	ld.global.nc.f32 	%f471, [%rd118+-14340];
	add.f32 	%f472, %f470, %f471;
	max.f32 	%f473, %f472, 0f00000000;
	st.global.f32 	[%rd117+-14340], %f473;
	ld.local.v2.f32 	{%f474, %f475}, [%rd119];
	add.f32 	%f476, %f474, %f9;
	ld.global.nc.f32 	%f477, [%rd118+-516];
	add.f32 	%f478, %f476, %f477;
	max.f32 	%f479, %f478, 0f00000000;
	st.global.f32 	[%rd117+-516], %f479;
	ld.local.v2.f32 	{%f480, %f481}, [%rd119+896];
	add.f32 	%f482, %f480, %f10;
	ld.global.nc.f32 	%f483, [%rd118+-4];
	add.f32 	%f484, %f482, %f483;
	max.f32 	%f485, %f484, 0f00000000;
	st.global.f32 	[%rd117+-4], %f485;
	add.f32 	%f486, %f463, %f11;
	ld.global.nc.f32 	%f487, [%rd118+-14848];
	add.f32 	%f488, %f486, %f487;
	max.f32 	%f489, %f488, 0f00000000;
	st.global.f32 	[%rd117+-14848], %f489;
	add.f32 	%f490, %f469, %f12;
	ld.global.nc.f32 	%f491, [%rd118+-14336];
	add.f32 	%f492, %f490, %f491;
	max.f32 	%f493, %f492, 0f00000000;
	st.global.f32 	[%rd117+-14336], %f493;
	add.f32 	%f494, %f475, %f11;
	ld.global.nc.f32 	%f495, [%rd118+-512];
	add.f32 	%f496, %f494, %f495;
	max.f32 	%f497, %f496, 0f00000000;
	st.global.f32 	[%rd117+-512], %f497;
	add.f32 	%f498, %f481, %f12;
	ld.global.nc.f32 	%f499, [%rd118];
	add.f32 	%f500, %f498, %f499;
	max.f32 	%f501, %f500, 0f00000000;
	st.global.f32 	[%rd117], %f501;
	add.s32 	%r81, %r81, 1;
	add.s64 	%rd119, %rd119, 8;
	add.s64 	%rd118, %rd118, 1024;
	add.s64 	%rd117, %rd117, 1024;
	setp.ne.s32 	%p7, %r81, 14;
	@%p7 bra 	$L__BB0_9;
	add.s64 	%rd102, %rd12, 129540;
	add.s64 	%rd121, %rd13, %rd102;
	add.s64 	%rd120, %rd15, %rd102;
	mov.b32 	%r82, 0;
$L__BB0_11:
	ld.local.v2.f32 	{%f502, %f503}, [%rd122+-1792];
	add.f32 	%f504, %f502, %f9;
	ld.global.nc.f32 	%f505, [%rd121+-14852];
	add.f32 	%f506, %f504, %f505;
	max.f32 	%f507, %f506, 0f00000000;
	st.global.f32 	[%rd120+-14852], %f507;
	ld.local.v2.f32 	{%f508, %f509}, [%rd122+-896];
	add.f32 	%f510, %f508, %f10;
	ld.global.nc.f32 	%f511, [%rd121+-14340];
	add.f32 	%f512, %f510, %f511;
	max.f32 	%f513, %f512, 0f00000000;
	st.global.f32 	[%rd120+-14340], %f513;
	ld.local.v2.f32 	{%f514, %f515}, [%rd122];
	add.f32 	%f516, %f514, %f9;
	ld.global.nc.f32 	%f517, [%rd121+-516];
	add.f32 	%f518, %f516, %f517;
	max.f32 	%f519, %f518, 0f00000000;
	st.global.f32 	[%rd120+-516], %f519;
	ld.local.v2.f32 	{%f520, %f521}, [%rd122+896];
	add.f32 	%f522, %f520, %f10;
	ld.global.nc.f32 	%f523, [%rd121+-4];
	add.f32 	%f524, %f522, %f523;
	max.f32 	%f525, %f524, 0f00000000;
	st.global.f32 	[%rd120+-4], %f525;
	add.f32 	%f526, %f503, %f11;
	ld.global.nc.f32 	%f527, [%rd121+-14848];
	add.f32 	%f528, %f526, %f527;
	max.f32 	%f529, %f528, 0f00000000;
	st.global.f32 	[%rd120+-14848], %f529;
	add.f32 	%f530, %f509, %f12;
	ld.global.nc.f32 	%f531, [%rd121+-14336];
	add.f32 	%f532, %f530, %f531;
	max.f32 	%f533, %f532, 0f00000000;
	st.global.f32 	[%rd120+-14336], %f533;
	add.f32 	%f534, %f515, %f11;
	ld.global.nc.f32 	%f535, [%rd121+-512];
	add.f32 	%f536, %f534, %f535;
	max.f32 	%f537, %f536, 0f00000000;
	st.global.f32 	[%rd120+-512], %f537;
	add.f32 	%f538, %f521, %f12;
	ld.global.nc.f32 	%f539, [%rd121];
	add.f32 	%f540, %f538, %f539;
	max.f32 	%f541, %f540, 0f00000000;
	st.global.f32 	[%rd120], %f541;
	add.s32 	%r82, %r82, 1;
	add.s64 	%rd122, %rd122, 8;
	add.s64 	%rd121, %rd121, 1024;
	add.s64 	%rd120, %rd120, 1024;
	setp.ne.s32 	%p8, %r82, 14;
	@%p8 bra 	$L__BB0_11;
	add.s64 	%rd103, %rd12, 186884;
	add.s64 	%rd124, %rd13, %rd103;
	add.s64 	%rd123, %rd15, %rd103;
	mov.b32 	%r83, 0;
$L__BB0_13:
	ld.local.v2.f32 	{%f542, %f543}, [%rd125+-1792];
	add.f32 	%f544, %f542, %f9;
	ld.global.nc.f32 	%f545, [%rd124+-14852];
	add.f32 	%f546, %f544, %f545;
	max.f32 	%f547, %f546, 0f00000000;
	st.global.f32 	[%rd123+-14852], %f547;
	ld.local.v2.f32 	{%f548, %f549}, [%rd125+-896];
	add.f32 	%f550, %f548, %f10;
	ld.global.nc.f32 	%f551, [%rd124+-14340];
	add.f32 	%f552, %f550, %f551;
	max.f32 	%f553, %f552, 0f00000000;
	st.global.f32 	[%rd123+-14340], %f553;
	ld.local.v2.f32 	{%f554, %f555}, [%rd125];
	add.f32 	%f556, %f554, %f9;
	ld.global.nc.f32 	%f557, [%rd124+-516];
	add.f32 	%f558, %f556, %f557;
	max.f32 	%f559, %f558, 0f00000000;
	st.global.f32 	[%rd123+-516], %f559;
	ld.local.v2.f32 	{%f560, %f561}, [%rd125+896];
	add.f32 	%f562, %f560, %f10;
	ld.global.nc.f32 	%f563, [%rd124+-4];
	add.f32 	%f564, %f562, %f563;
	max.f32 	%f565, %f564, 0f00000000;
	st.global.f32 	[%rd123+-4], %f565;
	add.f32 	%f566, %f543, %f11;
	ld.global.nc.f32 	%f567, [%rd124+-14848];
	add.f32 	%f568, %f566, %f567;
	max.f32 	%f569, %f568, 0f00000000;
	st.global.f32 	[%rd123+-14848], %f569;
	add.f32 	%f570, %f549, %f12;
	ld.global.nc.f32 	%f571, [%rd124+-14336];
	add.f32 	%f572, %f570, %f571;
	max.f32 	%f573, %f572, 0f00000000;
	st.global.f32 	[%rd123+-14336], %f573;
	add.f32 	%f574, %f555, %f11;
	ld.global.nc.f32 	%f575, [%rd124+-512];
	add.f32 	%f576, %f574, %f575;
	max.f32 	%f577, %f576, 0f00000000;
	st.global.f32 	[%rd123+-512], %f577;
	add.f32 	%f578, %f561, %f12;
	ld.global.nc.f32 	%f579, [%rd124];
	add.f32 	%f580, %f578, %f579;
	max.f32 	%f581, %f580, 0f00000000;
	st.global.f32 	[%rd123], %f581;
	add.s32 	%r83, %r83, 1;
	add.s64 	%rd125, %rd125, 8;
	add.s64 	%rd124, %rd124, 1024;
	add.s64 	%rd123, %rd123, 1024;
	setp.ne.s32 	%p9, %r83, 14;
	@%p9 bra 	$L__BB0_13;
	add.s64 	%rd104, %rd12, 244228;
	add.s64 	%rd127, %rd13, %rd104;
	add.s64 	%rd126, %rd15, %rd104;
	mov.b32 	%r84, 0;
$L__BB0_15:
	ld.local.v2.f32 	{%f582, %f583}, [%rd128+-1792];
	add.f32 	%f584, %f582, %f9;
	ld.global.nc.f32 	%f585, [%rd127+-14852];
	add.f32 	%f586, %f584, %f585;
	max.f32 	%f587, %f586, 0f00000000;
	st.global.f32 	[%rd126+-14852], %f587;
	ld.local.v2.f32 	{%f588, %f589}, [%rd128+-896];
	add.f32 	%f590, %f588, %f10;
	ld.global.nc.f32 	%f591, [%rd127+-14340];
	add.f32 	%f592, %f590, %f591;
	max.f32 	%f593, %f592, 0f00000000;
	st.global.f32 	[%rd126+-14340], %f593;
	ld.local.v2.f32 	{%f594, %f595}, [%rd128];
	add.f32 	%f596, %f594, %f9;
	ld.global.nc.f32 	%f597, [%rd127+-516];
	add.f32 	%f598, %f596, %f597;
	max.f32 	%f599, %f598, 0f00000000;
	st.global.f32 	[%rd126+-516], %f599;
	ld.local.v2.f32 	{%f600, %f601}, [%rd128+896];
	add.f32 	%f602, %f600, %f10;
	ld.global.nc.f32 	%f603, [%rd127+-4];
	add.f32 	%f604, %f602, %f603;
	max.f32 	%f605, %f604, 0f00000000;
	st.global.f32 	[%rd126+-4], %f605;
	add.f32 	%f606, %f583, %f11;
	ld.global.nc.f32 	%f607, [%rd127+-14848];
	add.f32 	%f608, %f606, %f607;
	max.f32 	%f609, %f608, 0f00000000;
	st.global.f32 	[%rd126+-14848], %f609;
	add.f32 	%f610, %f589, %f12;
	ld.global.nc.f32 	%f611, [%rd127+-14336];
	add.f32 	%f612, %f610, %f611;
	max.f32 	%f613, %f612, 0f00000000;
	st.global.f32 	[%rd126+-14336], %f613;
	add.f32 	%f614, %f595, %f11;
	ld.global.nc.f32 	%f615, [%rd127+-512];
	add.f32 	%f616, %f614, %f615;
	max.f32 	%f617, %f616, 0f00000000;
	st.global.f32 	[%rd126+-512], %f617;
	add.f32 	%f618, %f601, %f12;
	ld.global.nc.f32 	%f619, [%rd127];
	add.f32 	%f620, %f618, %f619;
	max.f32 	%f621, %f620, 0f00000000;
	st.global.f32 	[%rd126], %f621;
	add.s32 	%r84, %r84, 1;
	add.s64 	%rd128, %rd128, 8;
	add.s64 	%rd127, %rd127, 1024;
	add.s64 	%rd126, %rd126, 1024;
	setp.ne.s32 	%p10, %r84, 14;
	@%p10 bra 	$L__BB0_15;
	add.s64 	%rd105, %rd12, 301572;
	add.s64 	%rd130, %rd13, %rd105;
	add.s64 	%rd129, %rd15, %rd105;
	mov.b32 	%r85, 0;
$L__BB0_17:
	ld.local.v2.f32 	{%f622, %f623}, [%rd131+-1792];
	add.f32 	%f624, %f622, %f9;
	ld.global.nc.f32 	%f625, [%rd130+-14852];
	add.f32 	%f626, %f624, %f625;
	max.f32 	%f627, %f626, 0f00000000;
	st.global.f32 	[%rd129+-14852], %f627;
	ld.local.v2.f32 	{%f628, %f629}, [%rd131+-896];
	add.f32 	%f630, %f628, %f10;
	ld.global.nc.f32 	%f631, [%rd130+-14340];
	add.f32 	%f632, %f630, %f631;
	max.f32 	%f633, %f632, 0f00000000;
	st.global.f32 	[%rd129+-14340], %f633;
	ld.local.v2.f32 	{%f634, %f635}, [%rd131];
	add.f32 	%f636, %f634, %f9;
	ld.global.nc.f32 	%f637, [%rd130+-516];
	add.f32 	%f638, %f636, %f637;
	max.f32 	%f639, %f638, 0f00000000;
	st.global.f32 	[%rd129+-516], %f639;
	ld.local.v2.f32 	{%f640, %f641}, [%rd131+896];
	add.f32 	%f642, %f640, %f10;
	ld.global.nc.f32 	%f643, [%rd130+-4];
	add.f32 	%f644, %f642, %f643;
	max.f32 	%f645, %f644, 0f00000000;
	st.global.f32 	[%rd129+-4], %f645;
	add.f32 	%f646, %f623, %f11;
	ld.global.nc.f32 	%f647, [%rd130+-14848];
	add.f32 	%f648, %f646, %f647;
	max.f32 	%f649, %f648, 0f00000000;
	st.global.f32 	[%rd129+-14848], %f649;
	add.f32 	%f650, %f629, %f12;
	ld.global.nc.f32 	%f651, [%rd130+-14336];
	add.f32 	%f652, %f650, %f651;
	max.f32 	%f653, %f652, 0f00000000;
	st.global.f32 	[%rd129+-14336], %f653;
	add.f32 	%f654, %f635, %f11;
	ld.global.nc.f32 	%f655, [%rd130+-512];
	add.f32 	%f656, %f654, %f655;
	max.f32 	%f657, %f656, 0f00000000;
	st.global.f32 	[%rd129+-512], %f657;
	add.f32 	%f658, %f641, %f12;
	ld.global.nc.f32 	%f659, [%rd130];
	add.f32 	%f660, %f658, %f659;
	max.f32 	%f661, %f660, 0f00000000;
	st.global.f32 	[%rd129], %f661;
	add.s32 	%r85, %r85, 1;
	add.s64 	%rd131, %rd131, 8;
	add.s64 	%rd130, %rd130, 1024;
	add.s64 	%rd129, %rd129, 1024;
	setp.ne.s32 	%p11, %r85, 14;
	@%p11 bra 	$L__BB0_17;
	add.s64 	%rd106, %rd12, 358916;
	add.s64 	%rd133, %rd13, %rd106;
	add.s64 	%rd132, %rd15, %rd106;
	mov.b32 	%r86, 0;
$L__BB0_19:
	ld.local.v2.f32 	{%f662, %f663}, [%rd134+-1792];
	add.f32 	%f664, %f662, %f9;
	ld.global.nc.f32 	%f665, [%rd133+-14852];
	add.f32 	%f666, %f664, %f665;
	max.f32 	%f667, %f666, 0f00000000;
	st.global.f32 	[%rd132+-14852], %f667;
	ld.local.v2.f32 	{%f668, %f669}, [%rd134+-896];
	add.f32 	%f670, %f668, %f10;
	ld.global.nc.f32 	%f671, [%rd133+-14340];
	add.f32 	%f672, %f670, %f671;
	max.f32 	%f673, %f672, 0f00000000;
	st.global.f32 	[%rd132+-14340], %f673;
	ld.local.v2.f32 	{%f674, %f675}, [%rd134];
	add.f32 	%f676, %f674, %f9;
	ld.global.nc.f32 	%f677, [%rd133+-516];
	add.f32 	%f678, %f676, %f677;
	max.f32 	%f679, %f678, 0f00000000;
	st.global.f32 	[%rd132+-516], %f679;
	ld.local.v2.f32 	{%f680, %f681}, [%rd134+896];
	add.f32 	%f682, %f680, %f10;
	ld.global.nc.f32 	%f683, [%rd133+-4];
	add.f32 	%f684, %f682, %f683;
	max.f32 	%f685, %f684, 0f00000000;
	st.global.f32 	[%rd132+-4], %f685;
	add.f32 	%f686, %f663, %f11;
	ld.global.nc.f32 	%f687, [%rd133+-14848];
	add.f32 	%f688, %f686, %f687;
	max.f32 	%f689, %f688, 0f00000000;
	st.global.f32 	[%rd132+-14848], %f689;
	add.f32 	%f690, %f669, %f12;
	ld.global.nc.f32 	%f691, [%rd133+-14336];
	add.f32 	%f692, %f690, %f691;
	max.f32 	%f693, %f692, 0f00000000;
	st.global.f32 	[%rd132+-14336], %f693;
	add.f32 	%f694, %f675, %f11;
	ld.global.nc.f32 	%f695, [%rd133+-512];
	add.f32 	%f696, %f694, %f695;
	max.f32 	%f697, %f696, 0f00000000;
	st.global.f32 	[%rd132+-512], %f697;
	add.f32 	%f698, %f681, %f12;
	ld.global.nc.f32 	%f699, [%rd133];
	add.f32 	%f700, %f698, %f699;
	max.f32 	%f701, %f700, 0f00000000;
	st.global.f32 	[%rd132], %f701;
	add.s32 	%r86, %r86, 1;
	add.s64 	%rd134, %rd134, 8;
	add.s64 	%rd133, %rd133, 1024;
	add.s64 	%rd132, %rd132, 1024;
	setp.ne.s32 	%p12, %r86, 14;
	@%p12 bra 	$L__BB0_19;
	add.s64 	%rd107, %rd12, 416260;
	add.s64 	%rd136, %rd13, %rd107;
	add.s64 	%rd135, %rd15, %rd107;
	mov.b32 	%r87, 0;
$L__BB0_21:
	ld.local.v2.f32 	{%f702, %f703}, [%rd137+-1792];
	add.f32 	%f704, %f702, %f9;
	ld.global.nc.f32 	%f705, [%rd136+-14852];
	add.f32 	%f706, %f704, %f705;
	max.f32 	%f707, %f706, 0f00000000;
	st.global.f32 	[%rd135+-14852], %f707;
	ld.local.v2.f32 	{%f708, %f709}, [%rd137+-896];
	add.f32 	%f710, %f708, %f10;
	ld.global.nc.f32 	%f711, [%rd136+-14340];
	add.f32 	%f712, %f710, %f711;
	max.f32 	%f713, %f712, 0f00000000;
	st.global.f32 	[%rd135+-14340], %f713;
	ld.local.v2.f32 	{%f714, %f715}, [%rd137];
	add.f32 	%f716, %f714, %f9;
	ld.global.nc.f32 	%f717, [%rd136+-516];
	add.f32 	%f718, %f716, %f717;
	max.f32 	%f719, %f718, 0f00000000;
	st.global.f32 	[%rd135+-516], %f719;
	ld.local.v2.f32 	{%f720, %f721}, [%rd137+896];
	add.f32 	%f722, %f720, %f10;
	ld.global.nc.f32 	%f723, [%rd136+-4];
	add.f32 	%f724, %f722, %f723;
	max.f32 	%f725, %f724, 0f00000000;
	st.global.f32 	[%rd135+-4], %f725;
	add.f32 	%f726, %f703, %f11;
	ld.global.nc.f32 	%f727, [%rd136+-14848];
	add.f32 	%f728, %f726, %f727;
	max.f32 	%f729, %f728, 0f00000000;
	st.global.f32 	[%rd135+-14848], %f729;
	add.f32 	%f730, %f709, %f12;
	ld.global.nc.f32 	%f731, [%rd136+-14336];
	add.f32 	%f732, %f730, %f731;
	max.f32 	%f733, %f732, 0f00000000;
	st.global.f32 	[%rd135+-14336], %f733;
	add.f32 	%f734, %f715, %f11;
	ld.global.nc.f32 	%f735, [%rd136+-512];
	add.f32 	%f736, %f734, %f735;
	max.f32 	%f737, %f736, 0f00000000;
	st.global.f32 	[%rd135+-512], %f737;
	add.f32 	%f738, %f721, %f12;
	ld.global.nc.f32 	%f739, [%rd136];
	add.f32 	%f740, %f738, %f739;
	max.f32 	%f741, %f740, 0f00000000;
	st.global.f32 	[%rd135], %f741;
	add.s32 	%r87, %r87, 1;
	add.s64 	%rd137, %rd137, 8;
	add.s64 	%rd136, %rd136, 1024;
	add.s64 	%rd135, %rd135, 1024;
	setp.ne.s32 	%p13, %r87, 14;
	@%p13 bra 	$L__BB0_21;
	ret;

}


// ===== COMPILED SASS (sm_100) =====

	.target	sm_100

	.elftype	@"ET_EXEC"


//--------------------- .note.nv.tkinfo           --------------------------
	.section	.note.nv.tkinfo,"",@"SHT_NOTE"
	.sectionflags	@"SHF_NOTE_NV_TKINFO"
	.tkinfo
        /*0018*/ 	.word	0x00000002
        /*0030*/ 	.string	""
        /*0030*/ 	.string	"ptxas"
        /*0030*/ 	.string	"Cuda compilation tools, release 13.0, V13.0.88"
        /*0030*/ 	.string	"Build cuda_13.0.r13.0/compiler.36424714_0"
        /*0030*/ 	.string	"-arch sm_100 -m 64 "



//--------------------- .note.nv.cuinfo           --------------------------
	.section	.note.nv.cuinfo,"",@"SHT_NOTE"
	.sectionflags	@"SHF_NOTE_NV_CUINFO"
        /*0018*/ 	.short	0x0002
        /*001a*/ 	.short	0x0064
        /*001c*/ 	.short	0x0082
	.zero		2


//--------------------- .nv.info                  --------------------------
	.section	.nv.info,"",@"SHT_CUDA_INFO"
	.align	4


	//----- nvinfo : EIATTR_REGCOUNT
	.align		4
        /*0000*/ 	.byte	0x04, 0x2f
        /*0002*/ 	.short	(.L_1 - .L_0)
	.align		4
.L_0:
        /*0004*/ 	.word	index@(my_kernel_kernel0)
        /*0008*/ 	.word	0x00000027


	//----- nvinfo : EIATTR_FRAME_SIZE
	.align		4
.L_1:
        /*000c*/ 	.byte	0x04, 0x11
        /*000e*/ 	.short	(.L_3 - .L_2)
	.align		4
.L_2:
        /*0010*/ 	.word	index@(my_kernel_kernel0)
        /*0014*/ 	.word	0x00000e00


	//----- nvinfo : EIATTR_MIN_STACK_SIZE
	.align		4
.L_3:
        /*0018*/ 	.byte	0x04, 0x12
        /*001a*/ 	.short	(.L_5 - .L_4)
	.align		4
.L_4:
        /*001c*/ 	.word	index@(my_kernel_kernel0)
        /*0020*/ 	.word	0x00000e00
.L_5:


//--------------------- .nv.compat                --------------------------
	.section	.nv.compat,"",@"SHT_CUDA_COMPAT_INFO"
	.align	4
        /*0000*/ 	.byte	0x02, 0x09, 0x00, 0x00, 0x02, 0x02, 0x01, 0x00, 0x02, 0x05, 0x05, 0x00, 0x03, 0x07, 0x01, 0x01
        /*0010*/ 	.byte	0x02, 0x03, 0x00, 0x00, 0x02, 0x06, 0x01, 0x00, 0x04, 0x0b, 0x08, 0x00, 0x09, 0x00, 0x00, 0x00
        /*0020*/ 	.byte	0x00, 0x00, 0x00, 0x00


//--------------------- .nv.info.my_kernel_kernel0 --------------------------
	.section	.nv.info.my_kernel_kernel0,"",@"SHT_CUDA_INFO"
	.sectionflags	@""
	.align	4


	//----- nvinfo : EIATTR_CUDA_API_VERSION
	.align		4
        /*0000*/ 	.byte	0x04, 0x37
        /*0002*/ 	.short	(.L_7 - .L_6)
.L_6:
        /*0004*/ 	.word	0x00000082


	//----- nvinfo : EIATTR_KPARAM_INFO
	.align		4
.L_7:
        /*0008*/ 	.byte	0x04, 0x17
        /*000a*/ 	.short	(.L_9 - .L_8)
.L_8:
        /*000c*/ 	.word	0x00000000
        /*0010*/ 	.short	0x0004
        /*0012*/ 	.short	0x0020
        /*0014*/ 	.byte	0x00, 0xf5, 0x21, 0x00


	//----- nvinfo : EIATTR_KPARAM_INFO
	.align		4
.L_9:
        /*0018*/ 	.byte	0x04, 0x17
        /*001a*/ 	.short	(.L_11 - .L_10)
.L_10:
        /*001c*/ 	.word	0x00000000
        /*0020*/ 	.short	0x0003
        /*0022*/ 	.short	0x0018
        /*0024*/ 	.byte	0x00, 0xf5, 0x21, 0x00


	//----- nvinfo : EIATTR_KPARAM_INFO
	.align		4
.L_11:
        /*0028*/ 	.byte	0x04, 0x17
        /*002a*/ 	.short	(.L_13 - .L_12)
.L_12:
        /*002c*/ 	.word	0x00000000
        /*0030*/ 	.short	0x0002
        /*0032*/ 	.short	0x0010
        /*0034*/ 	.byte	0x00, 0xf5, 0x21, 0x00


	//----- nvinfo : EIATTR_KPARAM_INFO
	.align		4
.L_13:
        /*0038*/ 	.byte	0x04, 0x17
        /*003a*/ 	.short	(.L_15 - .L_14)
.L_14:
        /*003c*/ 	.word	0x00000000
        /*0040*/ 	.short	0x0001
        /*0042*/ 	.short	0x0008
        /*0044*/ 	.byte	0x00, 0xf5, 0x21, 0x00


	//----- nvinfo : EIATTR_KPARAM_INFO
	.align		4
.L_15:
        /*0048*/ 	.byte	0x04, 0x17
        /*004a*/ 	.short	(.L_17 - .L_16)
.L_16:
        /*004c*/ 	.word	0x00000000
        /*0050*/ 	.short	0x0000
        /*0052*/ 	.short	0x0000
        /*0054*/ 	.byte	0x00, 0xf5, 0x21, 0x00


	//----- nvinfo : EIATTR_SPARSE_MMA_MASK
	.align		4
.L_17:
        /*0058*/ 	.byte	0x03, 0x50
        /*005a*/ 	.short	0x0000


	//----- nvinfo : EIATTR_MAXREG_COUNT
	.align		4
        /*005c*/ 	.byte	0x03, 0x1b
        /*005e*/ 	.short	0x00ff


	//----- nvinfo : EIATTR_NUM_BARRIERS
	.align		4
        /*0060*/ 	.byte	0x02, 0x4c
        /*0062*/ 	.byte	0x01
	.zero		1


	//----- nvinfo : EIATTR_MERCURY_ISA_VERSION
	.align		4
        /*0064*/ 	.byte	0x03, 0x5f
        /*0066*/ 	.short	0x0101


	//----- nvinfo : EIATTR_VRC_CTA_INIT_COUNT
	.align		4
        /*0068*/ 	.byte	0x02, 0x4a
	.zero		1
	.zero		1


	//----- nvinfo : EIATTR_EXIT_INSTR_OFFSETS
	.align		4
        /*006c*/ 	.byte	0x04, 0x1c
        /*006e*/ 	.short	(.L_19 - .L_18)


	//   ....[0]....
.L_18:
        /*0070*/ 	.word	0x00009f90


	//----- nvinfo : EIATTR_CBANK_PARAM_SIZE
	.align		4
.L_19:
        /*0074*/ 	.byte	0x03, 0x19
        /*0076*/ 	.short	0x0028


	//----- nvinfo : EIATTR_PARAM_CBANK
	.align		4
        /*0078*/ 	.byte	0x04, 0x0a
        /*007a*/ 	.short	(.L_21 - .L_20)
	.align		4
.L_20:
        /*007c*/ 	.word	index@(.nv.constant0.my_kernel_kernel0)
        /*0080*/ 	.short	0x0380
        /*0082*/ 	.short	0x0028


	//----- nvinfo : EIATTR_SW_WAR
	.align		4
.L_21:
        /*0084*/ 	.byte	0x04, 0x36
        /*0086*/ 	.short	(.L_23 - .L_22)
.L_22:
        /*0088*/ 	.word	0x00000008
.L_23:


//--------------------- .nv.callgraph             --------------------------
	.section	.nv.callgraph,"",@"SHT_CUDA_CALLGRAPH"
	.align	4
	.sectionentsize	8
	.align		4
        /*0000*/ 	.word	0x00000000
	.align		4
        /*0004*/ 	.word	0xffffffff
	.align		4
        /*0008*/ 	.word	0x00000000
	.align		4
        /*000c*/ 	.word	0xfffffffe
	.align		4
        /*0010*/ 	.word	0x00000000
	.align		4
        /*0014*/ 	.word	0xfffffffd
	.align		4
        /*0018*/ 	.word	0x00000000
	.align		4
        /*001c*/ 	.word	0xfffffffc


//--------------------- .text.my_kernel_kernel0   --------------------------
	.section	.text.my_kernel_kernel0,"ax",@progbits
	.align	128
        .global         my_kernel_kernel0
        .type           my_kernel_kernel0,@function
        .size           my_kernel_kernel0,(.L_x_11 - my_kernel_kernel0)
        .other          my_kernel_kernel0,@"STO_CUDA_ENTRY STV_DEFAULT"
my_kernel_kernel0:
.text.my_kernel_kernel0:
[----:B------:R-:W0:Y:S01]  /*0000*/  LDC R1, c[0x0][0x37c] ;  /* 0x0000df00ff017b82 */ /* 0x000e220000000800 */
[----:B------:R-:W1:Y:S07]  /*0010*/  S2R R3, SR_TID.X ;  /* 0x0000000000037919 */ /* 0x000e6e0000002100 */
[----:B------:R-:W2:Y:S01]  /*0020*/  S2UR UR5, SR_CTAID.X ;  /* 0x00000000000579c3 */ /* 0x000ea20000002500 */
[----:B0-----:R-:W-:Y:S01]  /*0030*/  IADD3 R1, PT, PT, R1, -0xe00, RZ ;  /* 0xfffff20001017810 */ /* 0x001fe20007ffe0ff */
[----:B------:R-:W-:Y:S01]  /*0040*/  HFMA2 R35, -RZ, RZ, 0, 0 ;  /* 0x00000000ff237431 */ /* 0x000fe200000001ff */
[----:B------:R-:W0:Y:S02]  /*0050*/  LDCU.64 UR10, c[0x0][0x358] ;  /* 0x00006b00ff0a77ac */ /* 0x000e240008000a00 */
[----:B------:R-:W-:Y:S01]  /*0060*/  R2UR UR7, R1 ;  /* 0x00000000010772ca */ /* 0x000fe200000e0000 */
[----:B------:R3:W-:Y:S04]  /*0070*/  STL.128 [R1], RZ ;  /* 0x000000ff01007387 */ /* 0x0007e80000100c00 */
[----:B------:R3:W-:Y:S04]  /*0080*/  STL.128 [R1+0x380], RZ ;  /* 0x000380ff01007387 */ /* 0x0007e80000100c00 */
[----:B------:R3:W-:Y:S04]  /*0090*/  STL.128 [R1+0x700], RZ ;  /* 0x000700ff01007387 */ /* 0x0007e80000100c00 */
[----:B------:R3:W-:Y:S01]  /*00a0*/  STL.128 [R1+0xa80], RZ ;  /* 0x000a80ff01007387 */ /* 0x0007e20000100c00 */
[----:B------:R-:W-:-:S03]  /*00b0*/  UIADD3 UR7, UPT, UPT, UR7, 0x700, URZ ;  /* 0x0000070007077890 */ /* 0x000fc6000fffe0ff */
[----:B------:R3:W-:Y:S01]  /*00c0*/  STL.128 [R1+0x10], RZ ;  /* 0x000010ff01007387 */ /* 0x0007e20000100c00 */
[----:B--2---:R-:W-:Y:S02]  /*00d0*/  USHF.R.U32.HI UR4, URZ, 0x1, UR5 ;  /* 0x00000001ff047899 */ /* 0x004fe40008011605 */
[----:B------:R-:W-:Y:S01]  /*00e0*/  ULOP3.LUT UR5, UR5, 0x1, URZ, 0xc0, !UPT ;  /* 0x0000000105057892 */ /* 0x000fe2000f8ec0ff */
[----:B------:R3:W-:Y:S03]  /*00f0*/  STL.128 [R1+0x390], RZ ;  /* 0x000390ff01007387 */ /* 0x0007e60000100c00 */
[----:B------:R-:W-:Y:S01]  /*0100*/  UISETP.NE.U32.AND UP0, UPT, UR5, 0x1, UPT ;  /* 0x000000010500788c */ /* 0x000fe2000bf05070 */
[C---:B-1----:R-:W-:Y:S01]  /*0110*/  IADD3 R0, PT, PT, R3.reuse, -0x40, RZ ;  /* 0xffffffc003007810 */ /* 0x042fe20007ffe0ff */
[----:B------:R3:W-:Y:S01]  /*0120*/  STL.128 [R1+0x710], RZ ;  /* 0x000710ff01007387 */ /* 0x0007e20000100c00 */
[C---:B------:R-:W-:Y:S01]  /*0130*/  ISETP.GE.U32.AND P0, PT, R3.reuse, 0x4, PT ;  /* 0x000000040300780c */ /* 0x040fe20003f06070 */
[----:B------:R-:W-:Y:S01]  /*0140*/  USEL UR5, URZ, 0xe00, UP0 ;  /* 0x00000e00ff057887 */ /* 0x000fe20008000000 */
[----:B------:R-:W-:Y:S01]  /*0150*/  LOP3.LUT R0, R0, 0xfc, RZ, 0xc0, !PT ;  /* 0x000000fc00007812 */ /* 0x000fe200078ec0ff */
[----:B------:R3:W-:Y:S01]  /*0160*/  STL.128 [R1+0xa90], RZ ;  /* 0x000a90ff01007387 */ /* 0x0007e20000100c00 */
[C---:B------:R-:W-:Y:S01]  /*0170*/  IADD3 R2, PT, PT, R3.reuse, 0x18, RZ ;  /* 0x0000001803027810 */ /* 0x040fe20007ffe0ff */
[----:B------:R-:W-:Y:S01]  /*0180*/  UIMAD UR5, UR4, 0xe000, UR5 ;  /* 0x0000e000040578a4 */ /* 0x000fe2000f8e0205 */
[----:B------:R-:W-:Y:S01]  /*0190*/  SHF.R.U32.HI R0, RZ, 0x2, R0 ;  /* 0x00000002ff007819 */ /* 0x000fe20000011600 */
[----:B------:R3:W-:Y:S03]  /*01a0*/  STL.128 [R1+0x20], RZ ;  /* 0x000020ff01007387 */ /* 0x0007e60000100c00 */
[----:B------:R-:W-:Y:S01]  /*01b0*/  PRMT R0, R0, 0x9910, RZ ;  /* 0x0000991000007816 */ /* 0x000fe200000000ff */
[----:B------:R3:W-:Y:S02]  /*01c0*/  STL.128 [R1+0x3a0], RZ ;  /* 0x0003a0ff01007387 */ /* 0x0007e40000100c00 */
[----:B------:R-:W-:-:S02]  /*01d0*/  @P0 IADD3 R2, PT, PT, R3, -0x4, RZ ;  /* 0xfffffffc03020810 */ /* 0x000fc40007ffe0ff */
[----:B------:R3:W-:Y:S01]  /*01e0*/  STL.128 [R1+0x720], RZ ;  /* 0x000720ff01007387 */ /* 0x0007e20000100c00 */
[----:B------:R-:W-:Y:S01]  /*01f0*/  IMAD R0, R0, 0x25, RZ ;  /* 0x0000002500007824 */ /* 0x000fe200078e02ff */
[----:B------:R-:W-:Y:S02]  /*0200*/  LEA R2, R2, UR5, 0x7 ;  /* 0x0000000502027c11 */ /* 0x000fe4000f8e38ff */
[----:B------:R3:W-:Y:S02]  /*0210*/  STL.128 [R1+0xaa0], RZ ;  /* 0x000aa0ff01007387 */ /* 0x0007e40000100c00 */
[----:B------:R-:W-:Y:S02]  /*0220*/  LOP3.LUT R0, R0, 0xffff, RZ, 0xc0, !PT ;  /* 0x0000ffff00007812 */ /* 0x000fe400078ec0ff */
[----:B------:R3:W-:Y:S02]  /*0230*/  STL.128 [R1+0x30], RZ ;  /* 0x000030ff01007387 */ /* 0x0007e40000100c00 */
[----:B------:R-:W-:-:S02]  /*0240*/  SHF.R.U32.HI R0, RZ, 0x8, R0 ;  /* 0x00000008ff007819 */ /* 0x000fc40000011600 */
[----:B------:R3:W-:Y:S02]  /*0250*/  STL.128 [R1+0x3b0], RZ ;  /* 0x0003b0ff01007387 */ /* 0x0007e40000100c00 */
[----:B------:R-:W-:Y:S02]  /*0260*/  LOP3.LUT R3, R0, 0xffff, RZ, 0xc0, !PT ;  /* 0x0000ffff00037812 */ /* 0x000fe400078ec0ff */
[----:B------:R3:W-:Y:S03]  /*0270*/  STL.128 [R1+0x730], RZ ;  /* 0x000730ff01007387 */ /* 0x0007e60000100c00 */
[----:B------:R-:W-:Y:S01]  /*0280*/  IMAD R0, R3, 0x1c00, R2 ;  /* 0x00001c0003007824 */ /* 0x000fe200078e0202 */
[----:B------:R3:W-:Y:S04]  /*0290*/  STL.128 [R1+0xab0], RZ ;  /* 0x000ab0ff01007387 */ /* 0x0007e80000100c00 */
        /* <DEDUP_REMOVED lines=207> */
[----:B0-----:R3:W-:Y:S02]  /*0f90*/  STL.128 [R1+0xdf0], RZ ;  /* 0x000df0ff01007387 */ /* 0x0017e40000100c00 */
.L_x_1:
[----:B0-----:R-:W0:Y:S01]  /*0fa0*/  S2R R4, SR_TID.X ;  /* 0x0000000000047919 */ /* 0x001e220000002100 */
[----:B------:R-:W-:Y:S01]  /*0fb0*/  USEL UR5, URZ, 0xe00, UP0 ;  /* 0x00000e00ff057887 */ /* 0x000fe20008000000 */
[----:B------:R-:W1:Y:S08]  /*0fc0*/  S2UR UR6, SR_CgaCtaId ;  /* 0x00000000000679c3 */ /* 0x000e700000008800 */
[----:B------:R-:W-:Y:S01]  /*0fd0*/  BAR.SYNC.DEFER_BLOCKING 0x0 ;  /* 0x0000000000007b1d */ /* 0x000fe20000010000 */
[----:B------:R-:W-:-:S06]  /*0fe0*/  UIMAD UR5, UR4, 0xe000, UR5 ;  /* 0x0000e000040578a4 */ /* 0x000fcc000f8e0205 */
[----:B------:R-:W-:Y:S02]  /*0ff0*/  MOV R14, UR5 ;  /* 0x00000005000e7c02 */ /* 0x000fe40008000f00 */
[C---:B0-----:R-:W-:Y:S02]  /*1000*/  IADD3 R5, PT, PT, R4.reuse, 0x8, RZ ;  /* 0x0000000804057810 */ /* 0x041fe40007ffe0ff */
[C---:B------:R-:W-:Y:S02]  /*1010*/  IADD3 R7, PT, PT, R4.reuse, 0x10, RZ ;  /* 0x0000001004077810 */ /* 0x040fe40007ffe0ff */
[----:B------:R-:W-:Y:S02]  /*1020*/  LOP3.LUT R2, R5, 0xffff, RZ, 0xc0, !PT ;  /* 0x0000ffff05027812 */ /* 0x000fe400078ec0ff */
[----:B------:R-:W-:Y:S02]  /*1030*/  LOP3.LUT R3, R7, 0xffff, RZ, 0xc0, !PT ;  /* 0x0000ffff07037812 */ /* 0x000fe400078ec0ff */
[----:B------:R-:W-:Y:S01]  /*1040*/  ISETP.GT.U32.AND P0, PT, R4, 0x1f, PT ;  /* 0x0000001f0400780c */ /* 0x000fe20003f04070 */
[----:B------:R-:W-:-:S02]  /*1050*/  IMAD R2, R2, 0x925, RZ ;  /* 0x0000092502027824 */ /* 0x000fc400078e02ff */
[----:B------:R-:W-:-:S03]  /*1060*/  IMAD R3, R3, 0x925, RZ ;  /* 0x0000092503037824 */ /* 0x000fc600078e02ff */
[----:B------:R-:W-:Y:S02]  /*1070*/  SHF.R.U32.HI R2, RZ, 0x10, R2 ;  /* 0x00000010ff027819 */ /* 0x000fe40000011602 */
[----:B------:R-:W-:Y:S02]  /*1080*/  SHF.R.U32.HI R3, RZ, 0x10, R3 ;  /* 0x00000010ff037819 */ /* 0x000fe40000011603 */
[----:B------:R-:W-:Y:S02]  /*1090*/  PRMT R6, R2, 0x9910, RZ ;  /* 0x0000991002067816 */ /* 0x000fe400000000ff */
[----:B------:R-:W-:Y:S02]  /*10a0*/  PRMT R8, R3, 0x9910, RZ ;  /* 0x0000991003087816 */ /* 0x000fe400000000ff */
[----:B------:R-:W-:Y:S02]  /*10b0*/  LOP3.LUT R2, R4, 0xffff, RZ, 0xc0, !PT ;  /* 0x0000ffff04027812 */ /* 0x000fe400078ec0ff */
[----:B------:R-:W-:-:S02]  /*10c0*/  MOV R3, R6 ;  /* 0x0000000600037202 */ /* 0x000fc40000000f00 */
[----:B------:R-:W-:Y:S01]  /*10d0*/  MOV R6, R8 ;  /* 0x0000000800067202 */ /* 0x000fe20000000f00 */
[----:B------:R-:W-:Y:S02]  /*10e0*/  IMAD R2, R2, 0x925, RZ ;  /* 0x0000092502027824 */ /* 0x000fe400078e02ff */
[----:B------:R-:W-:Y:S02]  /*10f0*/  IMAD R3, R3, 0x1c, RZ ;  /* 0x0000001c03037824 */ /* 0x000fe400078e02ff */
[----:B------:R-:W-:Y:S01]  /*1100*/  IMAD R6, R6, 0x1c, RZ ;  /* 0x0000001c06067824 */ /* 0x000fe200078e02ff */
[----:B------:R-:W-:Y:S02]  /*1110*/  SHF.R.U32.HI R2, RZ, 0x10, R2 ;  /* 0x00000010ff027819 */ /* 0x000fe40000011602 */
[----:B------:R-:W-:Y:S02]  /*1120*/  IADD3 R8, PT, PT, RZ, -R3, RZ ;  /* 0x80000003ff087210 */ /* 0x000fe40007ffe0ff */
[----:B------:R-:W-:-:S02]  /*1130*/  IADD3 R10, PT, PT, RZ, -R6, RZ ;  /* 0x80000006ff0a7210 */ /* 0x000fc40007ffe0ff */
[C---:B------:R-:W-:Y:S01]  /*1140*/  PRMT R3, R2.reuse, 0x9910, RZ ;  /* 0x0000991002037816 */ /* 0x040fe200000000ff */
[----:B------:R-:W-:Y:S01]  /*1150*/  IMAD R2, R2, 0x1c00, R14 ;  /* 0x00001c0002027824 */ /* 0x000fe200078e020e */
[----:B------:R-:W-:Y:S02]  /*1160*/  PRMT R6, R8, 0x7710, RZ ;  /* 0x0000771008067816 */ /* 0x000fe400000000ff */
[----:B------:R-:W-:Y:S01]  /*1170*/  PRMT R10, R10, 0x7710, RZ ;  /* 0x000077100a0a7816 */ /* 0x000fe200000000ff */
[----:B------:R-:W-:Y:S01]  /*1180*/  IMAD R3, R3, 0x1c, RZ ;  /* 0x0000001c03037824 */ /* 0x000fe200078e02ff */
[----:B------:R-:W-:Y:S02]  /*1190*/  IADD3 R8, PT, PT, R5, R6, RZ ;  /* 0x0000000605087210 */ /* 0x000fe40007ffe0ff */
[C---:B------:R-:W-:Y:S02]  /*11a0*/  IADD3 R5, PT, PT, R4.reuse, 0x40, RZ ;  /* 0x0000004004057810 */ /* 0x040fe40007ffe0ff */
[----:B------:R-:W-:-:S02]  /*11b0*/  IADD3 R6, PT, PT, R4, 0x80, RZ ;  /* 0x0000008004067810 */ /* 0x000fc40007ffe0ff */
[----:B------:R-:W-:Y:S02]  /*11c0*/  LOP3.LUT R5, R5, 0xffff, RZ, 0xc0, !PT ;  /* 0x0000ffff05057812 */ /* 0x000fe400078ec0ff */
[----:B------:R-:W-:Y:S02]  /*11d0*/  IADD3 R3, PT, PT, RZ, -R3, RZ ;  /* 0x80000003ff037210 */ /* 0x000fe40007ffe0ff */
[----:B------:R-:W-:Y:S01]  /*11e0*/  LOP3.LUT R9, R6, 0xffff, RZ, 0xc0, !PT ;  /* 0x0000ffff06097812 */ /* 0x000fe200078ec0ff */
[----:B------:R-:W-:Y:S01]  /*11f0*/  IMAD R5, R5, 0x925, RZ ;  /* 0x0000092505057824 */ /* 0x000fe200078e02ff */
[----:B------:R-:W-:Y:S02]  /*1200*/  IADD3 R12, PT, PT, R7, R10, RZ ;  /* 0x0000000a070c7210 */ /* 0x000fe40007ffe0ff */
[----:B------:R-:W-:Y:S01]  /*1210*/  PRMT R3, R3, 0x7710, RZ ;  /* 0x0000771003037816 */ /* 0x000fe200000000ff */
[----:B------:R-:W0:Y:S01]  /*1220*/  LDC.64 R10, c[0x0][0x380] ;  /* 0x0000e000ff0a7b82 */ /* 0x000e220000000a00 */
[----:B------:R-:W-:Y:S01]  /*1230*/  IMAD R9, R9, 0x925, RZ ;  /* 0x0000092509097824 */ /* 0x000fe200078e02ff */
[----:B------:R-:W-:-:S02]  /*1240*/  SHF.R.U32.HI R5, RZ, 0x10, R5 ;  /* 0x00000010ff057819 */ /* 0x000fc40000011605 */
[----:B------:R-:W-:Y:S02]  /*1250*/  IADD3 R3, PT, PT, R3, R4, RZ ;  /* 0x0000000403037210 */ /* 0x000fe40007ffe0ff */
[----:B------:R-:W-:Y:S01]  /*1260*/  SHF.R.U32.HI R9, RZ, 0x10, R9 ;  /* 0x00000010ff097819 */ /* 0x000fe20000011609 */
[--C-:B------:R-:W-:Y:S01]  /*1270*/  IMAD R5, R5, 0x1c00, R14.reuse ;  /* 0x00001c0005057824 */ /* 0x100fe200078e020e */
[----:B------:R-:W2:Y:S01]  /*1280*/  LDC.64 R6, c[0x0][0x388] ;  /* 0x0000e200ff067b82 */ /* 0x000ea20000000a00 */
[----:B------:R-:W-:Y:S02]  /*1290*/  SHF.L.U32 R3, R3, 0x7, RZ ;  /* 0x0000000703037819 */ /* 0x000fe400000006ff */
[----:B------:R-:W-:Y:S01]  /*12a0*/  SHF.L.U32 R8, R8, 0x7, RZ ;  /* 0x0000000708087819 */ /* 0x000fe200000006ff */
[----:B------:R-:W-:Y:S01]  /*12b0*/  IMAD R9, R9, 0x1c00, R14 ;  /* 0x00001c0009097824 */ /* 0x000fe200078e020e */
[----:B------:R-:W-:Y:S02]  /*12c0*/  SHF.L.U32 R12, R12, 0x7, RZ ;  /* 0x000000070c0c7819 */ /* 0x000fe400000006ff */
[----:B------:R-:W-:-:S02]  /*12d0*/  LOP3.LUT R3, R3, 0xffff, RZ, 0xc0, !PT ;  /* 0x0000ffff03037812 */ /* 0x000fc400078ec0ff */
[----:B------:R-:W-:Y:S02]  /*12e0*/  LOP3.LUT R8, R8, 0xffff, RZ, 0xc0, !PT ;  /* 0x0000ffff08087812 */ /* 0x000fe400078ec0ff */
[----:B------:R-:W-:Y:S02]  /*12f0*/  LOP3.LUT R12, R12, 0xffff, RZ, 0xc0, !PT ;  /* 0x0000ffff0c0c7812 */ /* 0x000fe400078ec0ff */
[----:B------:R-:W-:Y:S02]  /*1300*/  IADD3 R2, PT, PT, R3, R2, RZ ;  /* 0x0000000203027210 */ /* 0x000fe40007ffe0ff */
[----:B------:R-:W-:Y:S02]  /*1310*/  IADD3 R8, PT, PT, R8, R5, RZ ;  /* 0x0000000508087210 */ /* 0x000fe40007ffe0ff */
[----:B------:R-:W-:Y:S02]  /*1320*/  IADD3 R12, PT, PT, R12, R9, RZ ;  /* 0x000000090c0c7210 */ /* 0x000fe40007ffe0ff */
[----:B------:R-:W-:-:S02]  /*1330*/  LEA R9, R35, R2, 0x1 ;  /* 0x0000000223097211 */ /* 0x000fc400078e08ff */
[C---:B------:R-:W-:Y:S02]  /*1340*/  @!P0 LEA R3, R35.reuse, R0, 0x1 ;  /* 0x0000000023038211 */ /* 0x040fe400078e08ff */
[----:B------:R-:W-:Y:S01]  /*1350*/  LEA R19, R35, R8, 0x1 ;  /* 0x0000000823137211 */ /* 0x000fe200078e08ff */
[--C-:B0-----:R-:W-:Y:S01]  /*1360*/  IMAD.WIDE.U32 R8, R9, 0x4, R10.reuse ;  /* 0x0000000409087825 */ /* 0x101fe200078e000a */
[C---:B------:R-:W-:Y:S02]  /*1370*/  LEA R21, R35.reuse, R12, 0x1 ;  /* 0x0000000c23157211 */ /* 0x040fe400078e08ff */
[----:B------:R-:W-:Y:S01]  /*1380*/  LEA R5, R35, R4, 0x9 ;  /* 0x0000000423057211 */ /* 0x000fe200078e48ff */
[----:B------:R-:W-:-:S04]  /*1390*/  @!P0 IMAD.WIDE.U32 R2, R3, 0x4, R10 ;  /* 0x0000000403028825 */ /* 0x000fc800078e000a */
[--C-:B------:R-:W-:Y:S01]  /*13a0*/  IMAD.WIDE.U32 R18, R19, 0x4, R10.reuse ;  /* 0x0000000413127825 */ /* 0x100fe200078e000a */
[----:B------:R-:W4:Y:S03]  /*13b0*/  @!P0 LDG.E.CONSTANT R16, desc[UR10][R2.64] ;  /* 0x0000000a02108981 */ /* 0x000f26000c1e9900 */
[----:B------:R-:W-:Y:S01]  /*13c0*/  IMAD.WIDE.U32 R20, R21, 0x4, R10 ;  /* 0x0000000415147825 */ /* 0x000fe200078e000a */
[----:B------:R-:W5:Y:S03]  /*13d0*/  LDG.E.CONSTANT R12, desc[UR10][R18.64] ;  /* 0x0000000a120c7981 */ /* 0x000f66000c1e9900 */
[----:B--2---:R-:W-:Y:S01]  /*13e0*/  IMAD.WIDE.U32 R10, R5, 0x4, R6 ;  /* 0x00000004050a7825 */ /* 0x004fe200078e0006 */
[----:B------:R-:W5:Y:S04]  /*13f0*/  LDG.E.CONSTANT R13, desc[UR10][R18.64+0x4] ;  /* 0x0000040a120d7981 */ /* 0x000f68000c1e9900 */
[----:B------:R-:W2:Y:S04]  /*1400*/  LDG.E.CONSTANT R6, desc[UR10][R8.64] ;  /* 0x0000000a08067981 */ /* 0x000ea8000c1e9900 */
[----:B------:R-:W2:Y:S04]  /*1410*/  LDG.E.CONSTANT R7, desc[UR10][R8.64+0x4] ;  /* 0x0000040a08077981 */ /* 0x000ea8000c1e9900 */
[----:B------:R-:W3:Y:S04]  /*1420*/  LDG.E.CONSTANT R14, desc[UR10][R20.64] ;  /* 0x0000000a140e7981 */ /* 0x000ee8000c1e9900 */
[----:B------:R-:W3:Y:S04]  /*1430*/  LDG.E.CONSTANT R15, desc[UR10][R20.64+0x4] ;  /* 0x0000040a140f7981 */ /* 0x000ee8000c1e9900 */
[----:B------:R0:W4:Y:S04]  /*1440*/  @!P0 LDG.E.CONSTANT R17, desc[UR10][R2.64+0x4] ;  /* 0x0000040a02118981 */ /* 0x000128000c1e9900 */
[----:B------:R-:W4:Y:S04]  /*1450*/  LDG.E.CONSTANT R5, desc[UR10][R10.64] ;  /* 0x0000000a0a057981 */ /* 0x000f28000c1e9900 */
[----:B------:R-:W4:Y:S04]  /*1460*/  LDG.E.CONSTANT R22, desc[UR10][R10.64+0x100] ;  /* 0x0001000a0a167981 */ /* 0x000f28000c1e9900 */
[----:B------:R-:W4:Y:S04]  /*1470*/  LDG.E.CONSTANT R23, desc[UR10][R10.64+0x200] ;  /* 0x0002000a0a177981 */ /* 0x000f28000c1e9900 */
[----:B------:R-:W4:Y:S04]  /*1480*/  LDG.E.CONSTANT R24, desc[UR10][R10.64+0x300] ;  /* 0x0003000a0a187981 */ /* 0x000f28000c1e9900 */
[----:B------:R-:W4:Y:S04]  /*1490*/  LDG.E.CONSTANT R8, desc[UR10][R10.64+0x400] ;  /* 0x0004000a0a087981 */ /* 0x000f28000c1e9900 */
[----:B------:R-:W4:Y:S04]  /*14a0*/  LDG.E.CONSTANT R9, desc[UR10][R10.64+0x500] ;  /* 0x0005000a0a097981 */ /* 0x000f28000c1e9900 */
[----:B------:R-:W4:Y:S04]  /*14b0*/  LDG.E.CONSTANT R18, desc[UR10][R10.64+0x600] ;  /* 0x0006000a0a127981 */ /* 0x000f28000c1e9900 */
[----:B------:R-:W4:Y:S01]  /*14c0*/  LDG.E.CONSTANT R19, desc[UR10][R10.64+0x700] ;  /* 0x0007000a0a137981 */ /* 0x000f22000c1e9900 */
[----:B------:R-:W0:Y:S01]  /*14d0*/  S2UR UR9, SR_CgaCtaId ;  /* 0x00000000000979c3 */ /* 0x000e220000008800 */
[----:B------:R-:W-:Y:S01]  /*14e0*/  UMOV UR8, 0x400 ;  /* 0x0000040000087882 */ /* 0x000fe20000000000 */
[----:B------:R-:W-:Y:S01]  /*14f0*/  UMOV UR5, 0x400 ;  /* 0x0000040000057882 */ /* 0x000fe20000000000 */
[----:B------:R-:W-:-:S02]  /*1500*/  UIADD3 UR8, UPT, UPT, UR8, 0x700, URZ ;  /* 0x0000070008087890 */ /* 0x000fc4000fffe0ff */
[----:B-1----:R-:W-:-:S06]  /*1510*/  ULEA UR5, UR6, UR5, 0x18 ;  /* 0x0000000506057291 */ /* 0x002fcc000f8ec0ff */
[----:B0-----:R-:W-:Y:S01]  /*1520*/  LEA R2, R4, UR5, 0x3 ;  /* 0x0000000504027c11 */ /* 0x001fe2000f8e18ff */
[----:B------:R-:W-:-:S06]  /*1530*/  ULEA UR8, UR9, UR8, 0x18 ;  /* 0x0000000809087291 */ /* 0x000fcc000f8ec0ff */
[----:B------:R-:W-:-:S04]  /*1540*/  LEA R21, R4, UR8, 0x2 ;  /* 0x0000000804157c11 */ /* 0x000fc8000f8e10ff */
[----:B------:R-:W-:Y:S01]  /*1550*/  LEA R4, R4, R21, 0x2 ;  /* 0x0000001504047211 */ /* 0x000fe200078e10ff */
[----:B------:R-:W-:Y:S01]  /*1560*/  UMOV UR6, UR7 ;  /* 0x0000000700067c82 */ /* 0x000fe20008000000 */
[----:B-----5:R-:W-:Y:S04]  /*1570*/  STS.64 [R2+0x200], R12 ;  /* 0x0002000c02007388 */ /* 0x020fe80000000a00 */
[----:B--2---:R-:W-:Y:S04]  /*1580*/  STS.64 [R2], R6 ;  /* 0x0000000602007388 */ /* 0x004fe80000000a00 */
[----:B---3--:R-:W-:Y:S04]  /*1590*/  STS.64 [R2+0x400], R14 ;  /* 0x0004000e02007388 */ /* 0x008fe80000000a00 */
[----:B----4-:R0:W-:Y:S04]  /*15a0*/  @!P0 STS.64 [R2+0x600], R16 ;  /* 0x0006001002008388 */ /* 0x0101e80000000a00 */
[----:B------:R1:W-:Y:S04]  /*15b0*/  STS [R21], R5 ;  /* 0x0000000515007388 */ /* 0x0003e80000000800 */
[----:B------:R1:W-:Y:S04]  /*15c0*/  STS [R21+0x100], R22 ;  /* 0x0001001615007388 */ /* 0x0003e80000000800 */
[----:B------:R1:W-:Y:S04]  /*15d0*/  STS [R21+0x200], R23 ;  /* 0x0002001715007388 */ /* 0x0003e80000000800 */
[----:B------:R1:W-:Y:S04]  /*15e0*/  STS [R21+0x300], R24 ;  /* 0x0003001815007388 */ /* 0x0003e80000000800 */
[----:B------:R1:W-:Y:S04]  /*15f0*/  STS [R21+0x400], R8 ;  /* 0x0004000815007388 */ /* 0x0003e80000000800 */
[----:B------:R1:W-:Y:S04]  /*1600*/  STS [R21+0x500], R9 ;  /* 0x0005000915007388 */ /* 0x0003e80000000800 */
[----:B------:R1:W-:Y:S04]  /*1610*/  STS [R21+0x600], R18 ;  /* 0x0006001215007388 */ /* 0x0003e80000000800 */
[----:B------:R1:W-:Y:S01]  /*1620*/  STS [R21+0x700], R19 ;  /* 0x0007001315007388 */ /* 0x0003e20000000800 */
[----:B------:R-:W-:Y:S06]  /*1630*/  BAR.SYNC.DEFER_BLOCKING 0x0 ;  /* 0x0000000000007b1d */ /* 0x000fec0000010000 */
[----:B------:R1:W2:Y:S04]  /*1640*/  LDS R33, [R4] ;  /* 0x0000000004217984 */ /* 0x0002a80000000800 */
[----:B------:R1:W3:Y:S04]  /*1650*/  LDS R31, [R4+0x200] ;  /* 0x00020000041f7984 */ /* 0x0002e80000000800 */
[----:B------:R1:W4:Y:S04]  /*1660*/  LDS R34, [R4+0x4] ;  /* 0x0000040004227984 */ /* 0x0003280000000800 */
[----:B------:R1:W1:Y:S04]  /*1670*/  LDS R32, [R4+0x204] ;  /* 0x0002040004207984 */ /* 0x0002680000000800 */
[----:B------:R0:W1:Y:S04]  /*1680*/  LDS R30, [R4+0x400] ;  /* 0x00040000041e7984 */ /* 0x0000680000000800 */
[----:B------:R0:W1:Y:S04]  /*1690*/  LDS R29, [R4+0x600] ;  /* 0x00060000041d7984 */ /* 0x0000680000000800 */
[----:B------:R1:W1:Y:S04]  /*16a0*/  LDS R3, [R4+0x404] ;  /* 0x0004040004037984 */ /* 0x0002680000000800 */
[----:B------:R1:W1:Y:S01]  /*16b0*/  LDS R28, [R4+0x604] ;  /* 0x00060400041c7984 */ /* 0x0002620000000800 */
[----:B0-----:R-:W-:-:S07]  /*16c0*/  MOV R2, 0x70 ;  /* 0x0000007000027802 */ /* 0x001fce0000000f00 */
.L_x_0:
[----:B0-----:R-:W2:Y:S04]  /*16d0*/  LDL.128 R12, [UR6+-0x700] ;  /* 0xfff90006ff0c7983 */ /* 0x001ea80008100c00 */
[----:B-1----:R-:W3:Y:S04]  /*16e0*/  LDL.128 R8, [UR6+-0x380] ;  /* 0xfffc8006ff087983 */ /* 0x002ee80008100c00 */
[----:B------:R-:W5:Y:S04]  /*16f0*/  LDL.128 R4, [UR6] ;  /* 0x00000006ff047983 */ /* 0x000f680008100c00 */
[----:B------:R-:W2:Y:S02]  /*1700*/  LDS.128 R16, [R2+UR5+-0x70] ;  /* 0xffff900502107984 */ /* 0x000ea40008000c00 */
[CC--:B--2---:R-:W-:Y:S01]  /*1710*/  FFMA R21, R33.reuse, R16.reuse, R12 ;  /* 0x0000001021157223 */ /* 0x0c4fe2000000000c */
[C---:B----4-:R-:W-:Y:S01]  /*1720*/  FFMA R12, R34.reuse, R16, R13 ;  /* 0x00000010220c7223 */ /* 0x050fe2000000000d */
[-C--:B------:R-:W-:Y:S01]  /*1730*/  FFMA R14, R33, R18.reuse, R14 ;  /* 0x00000012210e7223 */ /* 0x080fe2000000000e */
[----:B------:R-:W-:Y:S01]  /*1740*/  FFMA R24, R34, R18, R15 ;  /* 0x0000001222187223 */ /* 0x000fe2000000000f */
[CC--:B------:R-:W-:Y:S01]  /*1750*/  FFMA R20, R30.reuse, R17.reuse, R21 ;  /* 0x000000111e147223 */ /* 0x0c0fe20000000015 */
[C---:B------:R-:W-:Y:S01]  /*1760*/  FFMA R21, R3.reuse, R17, R12 ;  /* 0x0000001103157223 */ /* 0x040fe2000000000c */
[-C--:B------:R-:W-:Y:S01]  /*1770*/  FFMA R22, R30, R19.reuse, R14 ;  /* 0x000000131e167223 */ /* 0x080fe2000000000e */
[----:B------:R-:W-:Y:S01]  /*1780*/  FFMA R23, R3, R19, R24 ;  /* 0x0000001303177223 */ /* 0x000fe20000000018 */
[----:B------:R-:W2:Y:S01]  /*1790*/  LDL.128 R12, [UR6+0x380] ;  /* 0x00038006ff0c7983 */ /* 0x000ea20008100c00 */
[CC--:B---3--:R-:W-:Y:S01]  /*17a0*/  FFMA R24, R31.reuse, R16.reuse, R8 ;  /* 0x000000101f187223 */ /* 0x0c8fe20000000008 */
[C---:B------:R-:W-:Y:S01]  /*17b0*/  FFMA R25, R32.reuse, R16, R9 ;  /* 0x0000001020197223 */ /* 0x040fe20000000009 */
[-C--:B------:R-:W-:Y:S01]  /*17c0*/  FFMA R26, R31, R18.reuse, R10 ;  /* 0x000000121f1a7223 */ /* 0x080fe2000000000a */
[----:B------:R-:W-:Y:S01]  /*17d0*/  FFMA R27, R32, R18, R11 ;  /* 0x00000012201b7223 */ /* 0x000fe2000000000b */
[----:B------:R-:W-:Y:S04]  /*17e0*/  STL.128 [UR6+-0x700], R20 ;  /* 0xfff90014ff007987 */ /* 0x000fe80008100c06 */
[----:B------:R-:W3:Y:S01]  /*17f0*/  LDL.128 R8, [UR6+-0x6f0] ;  /* 0xfff91006ff087983 */ /* 0x000ee20008100c00 */
[CC--:B------:R-:W-:Y:S01]  /*1800*/  FFMA R24, R29.reuse, R17.reuse, R24 ;  /* 0x000000111d187223 */ /* 0x0c0fe20000000018 */
[C---:B------:R-:W-:Y:S01]  /*1810*/  FFMA R25, R28.reuse, R17, R25 ;  /* 0x000000111c197223 */ /* 0x040fe20000000019 */
[-C--:B------:R-:W-:Y:S01]  /*1820*/  FFMA R26, R29, R19.reuse, R26 ;  /* 0x000000131d1a7223 */ /* 0x080fe2000000001a */
[----:B------:R-:W-:-:S02]  /*1830*/  FFMA R27, R28, R19, R27 ;  /* 0x000000131c1b7223 */ /* 0x000fc4000000001b */
[----:B------:R-:W5:Y:S02]  /*1840*/  LDS.128 R16, [R2+UR5] ;  /* 0x0000000502107984 */ /* 0x000f640008000c00 */
[CC--:B-----5:R-:W-:Y:S01]  /*1850*/  FFMA R21, R33.reuse, R16.reuse, R4 ;  /* 0x0000001021157223 */ /* 0x0e0fe20000000004 */
[C---:B------:R-:W-:Y:S01]  /*1860*/  FFMA R4, R34.reuse, R16, R5 ;  /* 0x0000001022047223 */ /* 0x040fe20000000005 */
[-C--:B------:R-:W-:Y:S01]  /*1870*/  FFMA R6, R33, R18.reuse, R6 ;  /* 0x0000001221067223 */ /* 0x080fe20000000006 */
[----:B------:R-:W-:Y:S01]  /*1880*/  FFMA R36, R34, R18, R7 ;  /* 0x0000001222247223 */ /* 0x000fe20000000007 */
[CC--:B------:R-:W-:Y:S01]  /*1890*/  FFMA R20, R30.reuse, R17.reuse, R21 ;  /* 0x000000111e147223 */ /* 0x0c0fe20000000015 */
[C---:B------:R-:W-:Y:S01]  /*18a0*/  FFMA R21, R3.reuse, R17, R4 ;  /* 0x0000001103157223 */ /* 0x040fe20000000004 */
[-C--:B------:R-:W-:Y:S02]  /*18b0*/  FFMA R22, R30, R19.reuse, R6 ;  /* 0x000000131e167223 */ /* 0x080fe40000000006 */
[----:B------:R-:W4:Y:S01]  /*18c0*/  LDL.128 R4, [UR6+-0x370] ;  /* 0xfffc9006ff047983 */ /* 0x000f220008100c00 */
[----:B------:R-:W-:-:S05]  /*18d0*/  FFMA R23, R3, R19, R36 ;  /* 0x0000001303177223 */ /* 0x000fca0000000024 */
[----:B------:R-:W-:Y:S04]  /*18e0*/  STL.128 [UR6], R20 ;  /* 0x00000014ff007987 */ /* 0x000fe80008100c06 */
[----:B------:R-:W-:Y:S01]  /*18f0*/  STL.128 [UR6+-0x380], R24 ;  /* 0xfffc8018ff007987 */ /* 0x000fe20008100c06 */
[CC--:B--2---:R-:W-:Y:S01]  /*1900*/  FFMA R12, R31.reuse, R16.reuse, R12 ;  /* 0x000000101f0c7223 */ /* 0x0c4fe2000000000c */
[C---:B------:R-:W-:Y:S01]  /*1910*/  FFMA R13, R32.reuse, R16, R13 ;  /* 0x00000010200d7223 */ /* 0x040fe2000000000d */
[-C--:B------:R-:W-:Y:S01]  /*1920*/  FFMA R14, R31, R18.reuse, R14 ;  /* 0x000000121f0e7223 */ /* 0x080fe2000000000e */
[----:B------:R-:W-:Y:S01]  /*1930*/  FFMA R15, R32, R18, R15 ;  /* 0x00000012200f7223 */ /* 0x000fe2000000000f */
[CC--:B------:R-:W-:Y:S01]  /*1940*/  FFMA R12, R29.reuse, R17.reuse, R12 ;  /* 0x000000111d0c7223 */ /* 0x0c0fe2000000000c */
[C---:B------:R-:W-:Y:S01]  /*1950*/  FFMA R13, R28.reuse, R17, R13 ;  /* 0x000000111c0d7223 */ /* 0x040fe2000000000d */
[-C--:B------:R-:W-:Y:S01]  /*1960*/  FFMA R14, R29, R19.reuse, R14 ;  /* 0x000000131d0e7223 */ /* 0x080fe2000000000e */
[----:B------:R-:W-:-:S02]  /*1970*/  FFMA R15, R28, R19, R15 ;  /* 0x000000131c0f7223 */ /* 0x000fc4000000000f */
[----:B------:R-:W3:Y:S02]  /*1980*/  LDS.128 R16, [R2+UR5+-0x60] ;  /* 0xffffa00502107984 */ /* 0x000ee40008000c00 */
[CC--:B---3--:R-:W-:Y:S01]  /*1990*/  FFMA R21, R33.reuse, R16.reuse, R8 ;  /* 0x0000001021157223 */ /* 0x0c8fe20000000008 */
[C---:B------:R-:W-:Y:S01]  /*19a0*/  FFMA R8, R34.reuse, R16, R9 ;  /* 0x0000001022087223 */ /* 0x040fe20000000009 */
[-C--:B------:R-:W-:Y:S01]  /*19b0*/  FFMA R10, R33, R18.reuse, R10 ;  /* 0x00000012210a7223 */ /* 0x080fe2000000000a */
[----:B------:R-:W-:Y:S02]  /*19c0*/  FFMA R20, R34, R18, R11 ;  /* 0x0000001222147223 */ /* 0x000fe4000000000b */
[C---:B------:R-:W-:Y:S01]  /*19d0*/  FFMA R25, R3.reuse, R17, R8 ;  /* 0x0000001103197223 */ /* 0x040fe20000000008 */
[C---:B------:R-:W-:Y:S02]  /*19e0*/  FFMA R26, R30.reuse, R19, R10 ;  /* 0x000000131e1a7223 */ /* 0x040fe4000000000a */
[----:B------:R-:W2:Y:S04]  /*19f0*/  LDL.128 R8, [UR6+0x10] ;  /* 0x00001006ff087983 */ /* 0x000ea80008100c00 */
[----:B------:R0:W-:Y:S04]  /*1a00*/  STL.128 [UR6+0x380], R12 ;  /* 0x0003800cff007987 */ /* 0x0001e80008100c06 */
[----:B0-----:R-:W3:Y:S01]  /*1a10*/  LDL.128 R12, [UR6+0x390] ;  /* 0x00039006ff0c7983 */ /* 0x001ee20008100c00 */
[----:B------:R-:W-:Y:S01]  /*1a20*/  FFMA R24, R30, R17, R21 ;  /* 0x000000111e187223 */ /* 0x000fe20000000015 */
[----:B------:R-:W-:Y:S01]  /*1a30*/  FFMA R27, R3, R19, R20 ;  /* 0x00000013031b7223 */ /* 0x000fe20000000014 */
[CC--:B----4-:R-:W-:Y:S01]  /*1a40*/  FFMA R20, R31.reuse, R16.reuse, R4 ;  /* 0x000000101f147223 */ /* 0x0d0fe20000000004 */
[C---:B------:R-:W-:Y:S01]  /*1a50*/  FFMA R21, R32.reuse, R16, R5 ;  /* 0x0000001020157223 */ /* 0x040fe20000000005 */
[-C--:B------:R-:W-:Y:S01]  /*1a60*/  FFMA R22, R31, R18.reuse, R6 ;  /* 0x000000121f167223 */ /* 0x080fe20000000006 */
[----:B------:R-:W-:-:S02]  /*1a70*/  FFMA R23, R32, R18, R7 ;  /* 0x0000001220177223 */ /* 0x000fc40000000007 */
[----:B------:R-:W4:Y:S01]  /*1a80*/  LDL.128 R4, [UR6+-0x6e0] ;  /* 0xfff92006ff047983 */ /* 0x000f220008100c00 */
[CC--:B------:R-:W-:Y:S01]  /*1a90*/  FFMA R20, R29.reuse, R17.reuse, R20 ;  /* 0x000000111d147223 */ /* 0x0c0fe20000000014 */
[C---:B------:R-:W-:Y:S01]  /*1aa0*/  FFMA R21, R28.reuse, R17, R21 ;  /* 0x000000111c157223 */ /* 0x040fe20000000015 */
[-C--:B------:R-:W-:Y:S01]  /*1ab0*/  FFMA R22, R29, R19.reuse, R22 ;  /* 0x000000131d167223 */ /* 0x080fe20000000016 */
[----:B------:R-:W-:Y:S02]  /*1ac0*/  FFMA R23, R28, R19, R23 ;  /* 0x000000131c177223 */ /* 0x000fe40000000017 */
[----:B------:R-:W2:Y:S04]  /*1ad0*/  LDS.128 R16, [R2+UR5+0x10] ;  /* 0x0000100502107984 */ /* 0x000ea80008000c00 */
[----:B------:R2:W-:Y:S04]  /*1ae0*/  STL.128 [UR6+-0x6f0], R24 ;  /* 0xfff91018ff007987 */ /* 0x0005e80008100c06 */
[----:B------:R-:W-:Y:S01]  /*1af0*/  STL.128 [UR6+-0x370], R20 ;  /* 0xfffc9014ff007987 */ /* 0x000fe20008100c06 */
[CC--:B--2---:R-:W-:Y:S01]  /*1b00*/  FFMA R25, R33.reuse, R16.reuse, R8 ;  /* 0x0000001021197223 */ /* 0x0c4fe20000000008 */
[C---:B------:R-:W-:Y:S01]  /*1b10*/  FFMA R8, R34.reuse, R16, R9 ;  /* 0x0000001022087223 */ /* 0x040fe20000000009 */
[-C--:B------:R-:W-:Y:S01]  /*1b20*/  FFMA R10, R33, R18.reuse, R10 ;  /* 0x00000012210a7223 */ /* 0x080fe2000000000a */
[----:B------:R-:W-:Y:S01]  /*1b30*/  FFMA R36, R34, R18, R11 ;  /* 0x0000001222247223 */ /* 0x000fe2000000000b */
[CC--:B------:R-:W-:Y:S01]  /*1b40*/  FFMA R24, R30.reuse, R17.reuse, R25 ;  /* 0x000000111e187223 */ /* 0x0c0fe20000000019 */
[----:B------:R-:W-:Y:S01]  /*1b50*/  FFMA R25, R3, R17, R8 ;  /* 0x0000001103197223 */ /* 0x000fe20000000008 */
[----:B------:R-:W-:-:S02]  /*1b60*/  FFMA R26, R30, R19, R10 ;  /* 0x000000131e1a7223 */ /* 0x000fc4000000000a */
[----:B------:R-:W2:Y:S01]  /*1b70*/  LDL.128 R8, [UR6+-0x360] ;  /* 0xfffca006ff087983 */ /* 0x000ea20008100c00 */
[----:B------:R-:W-:Y:S01]  /*1b80*/  FFMA R27, R3, R19, R36 ;  /* 0x00000013031b7223 */ /* 0x000fe20000000024 */
[C---:B---3--:R-:W-:Y:S01]  /*1b90*/  FFMA R12, R31.reuse, R16, R12 ;  /* 0x000000101f0c7223 */ /* 0x048fe2000000000c */
[----:B------:R-:W-:Y:S01]  /*1ba0*/  FFMA R14, R31, R18, R14 ;  /* 0x000000121f0e7223 */ /* 0x000fe2000000000e */
[C---:B------:R-:W-:Y:S01]  /*1bb0*/  FFMA R13, R32.reuse, R16, R13 ;  /* 0x00000010200d7223 */ /* 0x040fe2000000000d */
[----:B------:R-:W-:Y:S01]  /*1bc0*/  FFMA R15, R32, R18, R15 ;  /* 0x00000012200f7223 */ /* 0x000fe2000000000f */
[C---:B------:R-:W-:Y:S01]  /*1bd0*/  FFMA R16, R29.reuse, R17, R12 ;  /* 0x000000111d107223 */ /* 0x040fe2000000000c */
[----:B------:R-:W-:Y:S01]  /*1be0*/  FFMA R18, R29, R19, R14 ;  /* 0x000000131d127223 */ /* 0x000fe2000000000e */
[C---:B------:R-:W-:Y:S01]  /*1bf0*/  FFMA R17, R28.reuse, R17, R13 ;  /* 0x000000111c117223 */ /* 0x040fe2000000000d */
[----:B------:R-:W-:Y:S02]  /*1c00*/  FFMA R19, R28, R19, R15 ;  /* 0x000000131c137223 */ /* 0x000fe4000000000f */
[----:B------:R-:W4:Y:S04]  /*1c10*/  LDS.128 R12, [R2+UR5+-0x50] ;  /* 0xffffb005020c7984 */ /* 0x000f280008000c00 */
[----:B------:R0:W-:Y:S04]  /*1c20*/  STL.128 [UR6+0x390], R16 ;  /* 0x00039010ff007987 */ /* 0x0001e80008100c06 */
[----:B0-----:R-:W3:Y:S04]  /*1c30*/  LDL.128 R16, [UR6+0x20] ;  /* 0x00002006ff107983 */ /* 0x001ee80008100c00 */
[----:B------:R0:W-:Y:S01]  /*1c40*/  STL.128 [UR6+0x10], R24 ;  /* 0x00001018ff007987 */ /* 0x0001e20008100c06 */
[CC--:B----4-:R-:W-:Y:S01]  /*1c50*/  FFMA R21, R33.reuse, R12.reuse, R4 ;  /* 0x0000000c21157223 */ /* 0x0d0fe20000000004 */
[C---:B------:R-:W-:Y:S01]  /*1c60*/  FFMA R4, R34.reuse, R12, R5 ;  /* 0x0000000c22047223 */ /* 0x040fe20000000005 */
[-C--:B------:R-:W-:Y:S01]  /*1c70*/  FFMA R6, R33, R14.reuse, R6 ;  /* 0x0000000e21067223 */ /* 0x080fe20000000006 */
[----:B------:R-:W-:-:S02]  /*1c80*/  FFMA R20, R34, R14, R7 ;  /* 0x0000000e22147223 */ /* 0x000fc40000000007 */
[C---:B0-----:R-:W-:Y:S01]  /*1c90*/  FFMA R25, R3.reuse, R13, R4 ;  /* 0x0000000d03197223 */ /* 0x041fe20000000004 */
[C---:B------:R-:W-:Y:S02]  /*1ca0*/  FFMA R26, R30.reuse, R15, R6 ;  /* 0x0000000f1e1a7223 */ /* 0x040fe40000000006 */
[----:B------:R-:W4:Y:S01]  /*1cb0*/  LDL.128 R4, [UR6+0x3a0] ;  /* 0x0003a006ff047983 */ /* 0x000f220008100c00 */
[----:B------:R-:W-:Y:S01]  /*1cc0*/  FFMA R24, R30, R13, R21 ;  /* 0x0000000d1e187223 */ /* 0x000fe20000000015 */
[----:B------:R-:W-:-:S05]  /*1cd0*/  FFMA R27, R3, R15, R20 ;  /* 0x0000000f031b7223 */ /* 0x000fca0000000014 */
[----:B------:R-:W-:Y:S01]  /*1ce0*/  STL.128 [UR6+-0x6e0], R24 ;  /* 0xfff92018ff007987 */ /* 0x000fe20008100c06 */
[CC--:B--2---:R-:W-:Y:S01]  /*1cf0*/  FFMA R20, R31.reuse, R12.reuse, R8 ;  /* 0x0000000c1f147223 */ /* 0x0c4fe20000000008 */
[C---:B------:R-:W-:Y:S01]  /*1d00*/  FFMA R21, R32.reuse, R12, R9 ;  /* 0x0000000c20157223 */ /* 0x040fe20000000009 */
[-C--:B------:R-:W-:Y:S01]  /*1d10*/  FFMA R22, R31, R14.reuse, R10 ;  /* 0x0000000e1f167223 */ /* 0x080fe2000000000a */
[----:B------:R-:W-:Y:S02]  /*1d20*/  FFMA R23, R32, R14, R11 ;  /* 0x0000000e20177223 */ /* 0x000fe4000000000b */
[----:B------:R-:W2:Y:S01]  /*1d30*/  LDL.128 R8, [UR6+-0x6d0] ;  /* 0xfff93006ff087983 */ /* 0x000ea20008100c00 */
[CC--:B------:R-:W-:Y:S01]  /*1d40*/  FFMA R20, R29.reuse, R13.reuse, R20 ;  /* 0x0000000d1d147223 */ /* 0x0c0fe20000000014 */
[C---:B------:R-:W-:Y:S01]  /*1d50*/  FFMA R21, R28.reuse, R13, R21 ;  /* 0x0000000d1c157223 */ /* 0x040fe20000000015 */
[-C--:B------:R-:W-:Y:S01]  /*1d60*/  FFMA R22, R29, R15.reuse, R22 ;  /* 0x0000000f1d167223 */ /* 0x080fe20000000016 */
[----:B------:R-:W-:-:S02]  /*1d70*/  FFMA R23, R28, R15, R23 ;  /* 0x0000000f1c177223 */ /* 0x000fc40000000017 */
[----:B------:R-:W3:Y:S02]  /*1d80*/  LDS.128 R12, [R2+UR5+0x20] ;  /* 0x00002005020c7984 */ /* 0x000ee40008000c00 */
[CC--:B---3--:R-:W-:Y:S01]  /*1d90*/  FFMA R25, R33.reuse, R12.reuse, R16 ;  /* 0x0000000c21197223 */ /* 0x0c8fe20000000010 */
[C---:B------:R-:W-:Y:S01]  /*1da0*/  FFMA R16, R34.reuse, R12, R17 ;  /* 0x0000000c22107223 */ /* 0x040fe20000000011 */
[-C--:B------:R-:W-:Y:S01]  /*1db0*/  FFMA R18, R33, R14.reuse, R18 ;  /* 0x0000000e21127223 */ /* 0x080fe20000000012 */
[----:B------:R-:W-:Y:S01]  /*1dc0*/  FFMA R36, R34, R14, R19 ;  /* 0x0000000e22247223 */ /* 0x000fe20000000013 */
[CC--:B------:R-:W-:Y:S01]  /*1dd0*/  FFMA R24, R30.reuse, R13.reuse, R25 ;  /* 0x0000000d1e187223 */ /* 0x0c0fe20000000019 */
[----:B------:R-:W-:Y:S01]  /*1de0*/  FFMA R25, R3, R13, R16 ;  /* 0x0000000d03197223 */ /* 0x000fe20000000010 */
[----:B------:R-:W-:Y:S02]  /*1df0*/  FFMA R26, R30, R15, R18 ;  /* 0x0000000f1e1a7223 */ /* 0x000fe40000000012 */
[----:B------:R-:W3:Y:S04]  /*1e00*/  LDL.128 R16, [UR6+-0x350] ;  /* 0xfffcb006ff107983 */ /* 0x000ee80008100c00 */
[----:B------:R4:W-:Y:S02]  /*1e10*/  STL.128 [UR6+-0x360], R20 ;  /* 0xfffca014ff007987 */ /* 0x0009e40008100c06 */
[CC--:B----4-:R-:W-:Y:S01]  /*1e20*/  FFMA R20, R31.reuse, R12.reuse, R4 ;  /* 0x0000000c1f147223 */ /* 0x0d0fe20000000004 */
[C---:B------:R-:W-:Y:S01]  /*1e30*/  FFMA R21, R32.reuse, R12, R5 ;  /* 0x0000000c20157223 */ /* 0x040fe20000000005 */
[-C--:B------:R-:W-:Y:S01]  /*1e40*/  FFMA R22, R31, R14.reuse, R6 ;  /* 0x0000000e1f167223 */ /* 0x080fe20000000006 */
[----:B------:R-:W-:-:S02]  /*1e50*/  FFMA R23, R32, R14, R7 ;  /* 0x0000000e20177223 */ /* 0x000fc40000000007 */
[----:B------:R-:W4:Y:S01]  /*1e60*/  LDL.128 R4, [UR6+0x30] ;  /* 0x00003006ff047983 */ /* 0x000f220008100c00 */
[----:B------:R-:W-:Y:S01]  /*1e70*/  FFMA R27, R3, R15, R36 ;  /* 0x0000000f031b7223 */ /* 0x000fe20000000024 */
[CC--:B------:R-:W-:Y:S01]  /*1e80*/  FFMA R20, R29.reuse, R13.reuse, R20 ;  /* 0x0000000d1d147223 */ /* 0x0c0fe20000000014 */
[C---:B------:R-:W-:Y:S01]  /*1e90*/  FFMA R21, R28.reuse, R13, R21 ;  /* 0x0000000d1c157223 */ /* 0x040fe20000000015 */
[-C--:B------:R-:W-:Y:S01]  /*1ea0*/  FFMA R22, R29, R15.reuse, R22 ;  /* 0x0000000f1d167223 */ /* 0x080fe20000000016 */
[----:B------:R-:W-:Y:S02]  /*1eb0*/  FFMA R23, R28, R15, R23 ;  /* 0x0000000f1c177223 */ /* 0x000fe40000000017 */
[----:B------:R-:W2:Y:S04]  /*1ec0*/  LDS.128 R12, [R2+UR5+-0x40] ;  /* 0xffffc005020c7984 */ /* 0x000ea80008000c00 */
[----:B------:R2:W-:Y:S04]  /*1ed0*/  STL.128 [UR6+0x20], R24 ;  /* 0x00002018ff007987 */ /* 0x0005e80008100c06 */
[----:B------:R-:W-:Y:S01]  /*1ee0*/  STL.128 [UR6+0x3a0], R20 ;  /* 0x0003a014ff007987 */ /* 0x000fe20008100c06 */
[CC--:B--2---:R-:W-:Y:S01]  /*1ef0*/  FFMA R25, R33.reuse, R12.reuse, R8 ;  /* 0x0000000c21197223 */ /* 0x0c4fe20000000008 */
[C---:B------:R-:W-:Y:S01]  /*1f00*/  FFMA R8, R34.reuse, R12, R9 ;  /* 0x0000000c22087223 */ /* 0x040fe20000000009 */
[-C--:B------:R-:W-:Y:S01]  /*1f10*/  FFMA R10, R33, R14.reuse, R10 ;  /* 0x0000000e210a7223 */ /* 0x080fe2000000000a */
[----:B------:R-:W-:Y:S01]  /*1f20*/  FFMA R36, R34, R14, R11 ;  /* 0x0000000e22247223 */ /* 0x000fe2000000000b */
[CC--:B------:R-:W-:Y:S01]  /*1f30*/  FFMA R24, R30.reuse, R13.reuse, R25 ;  /* 0x0000000d1e187223 */ /* 0x0c0fe20000000019 */
[----:B------:R-:W-:Y:S01]  /*1f40*/  FFMA R25, R3, R13, R8 ;  /* 0x0000000d03197223 */ /* 0x000fe20000000008 */
[----:B------:R-:W-:-:S02]  /*1f50*/  FFMA R26, R30, R15, R10 ;  /* 0x0000000f1e1a7223 */ /* 0x000fc4000000000a */
[----:B------:R-:W2:Y:S01]  /*1f60*/  LDL.128 R8, [UR6+0x3b0] ;  /* 0x0003b006ff087983 */ /* 0x000ea20008100c00 */
[----:B------:R-:W-:Y:S01]  /*1f70*/  FFMA R27, R3, R15, R36 ;  /* 0x0000000f031b7223 */ /* 0x000fe20000000024 */
[CC--:B---3--:R-:W-:Y:S01]  /*1f80*/  FFMA R16, R31.reuse, R12.reuse, R16 ;  /* 0x0000000c1f107223 */ /* 0x0c8fe20000000010 */
[C---:B------:R-:W-:Y:S01]  /*1f90*/  FFMA R17, R32.reuse, R12, R17 ;  /* 0x0000000c20117223 */ /* 0x040fe20000000011 */
[-C--:B------:R-:W-:Y:S01]  /*1fa0*/  FFMA R18, R31, R14.reuse, R18 ;  /* 0x0000000e1f127223 */ /* 0x080fe20000000012 */
[----:B------:R-:W-:Y:S01]  /*1fb0*/  FFMA R19, R32, R14, R19 ;  /* 0x0000000e20137223 */ /* 0x000fe20000000013 */
[CC--:B------:R-:W-:Y:S01]  /*1fc0*/  FFMA R16, R29.reuse, R13.reuse, R16 ;  /* 0x0000000d1d107223 */ /* 0x0c0fe20000000010 */
[C---:B------:R-:W-:Y:S01]  /*1fd0*/  FFMA R17, R28.reuse, R13, R17 ;  /* 0x0000000d1c117223 */ /* 0x040fe20000000011 */
[-C--:B------:R-:W-:Y:S01]  /*1fe0*/  FFMA R18, R29, R15.reuse, R18 ;  /* 0x0000000f1d127223 */ /* 0x080fe20000000012 */
[----:B------:R-:W-:Y:S02]  /*1ff0*/  FFMA R19, R28, R15, R19 ;  /* 0x0000000f1c137223 */ /* 0x000fe40000000013 */
[----:B------:R-:W4:Y:S04]  /*2000*/  LDS.128 R12, [R2+UR5+0x30] ;  /* 0x00003005020c7984 */ /* 0x000f280008000c00 */
[----:B------:R0:W-:Y:S01]  /*2010*/  STL.128 [UR6+-0x6d0], R24 ;  /* 0xfff93018ff007987 */ /* 0x0001e20008100c06 */
[CC--:B----4-:R-:W-:Y:S01]  /*2020*/  FFMA R21, R33.reuse, R12.reuse, R4 ;  /* 0x0000000c21157223 */ /* 0x0d0fe20000000004 */
[C---:B------:R-:W-:Y:S01]  /*2030*/  FFMA R4, R34.reuse, R12, R5 ;  /* 0x0000000c22047223 */ /* 0x040fe20000000005 */
[-C--:B------:R-:W-:Y:S01]  /*2040*/  FFMA R6, R33, R14.reuse, R6 ;  /* 0x0000000e21067223 */ /* 0x080fe20000000006 */
[----:B------:R-:W-:-:S02]  /*2050*/  FFMA R20, R34, R14, R7 ;  /* 0x0000000e22147223 */ /* 0x000fc40000000007 */
[C---:B0-----:R-:W-:Y:S01]  /*2060*/  FFMA R25, R3.reuse, R13, R4 ;  /* 0x0000000d03197223 */ /* 0x041fe20000000004 */
[C---:B------:R-:W-:Y:S02]  /*2070*/  FFMA R26, R30.reuse, R15, R6 ;  /* 0x0000000f1e1a7223 */ /* 0x040fe40000000006 */
[----:B------:R-:W3:Y:S04]  /*2080*/  LDL.128 R4, [UR6+-0x6c0] ;  /* 0xfff94006ff047983 */ /* 0x000ee80008100c00 */
[----:B------:R0:W-:Y:S04]  /*2090*/  STL.128 [UR6+-0x350], R16 ;  /* 0xfffcb010ff007987 */ /* 0x0001e80008100c06 */
[----:B0-----:R-:W4:Y:S01]  /*20a0*/  LDL.128 R16, [UR6+-0x340] ;  /* 0xfffcc006ff107983 */ /* 0x001f220008100c00 */
[----:B------:R-:W-:Y:S01]  /*20b0*/  FFMA R24, R30, R13, R21 ;  /* 0x0000000d1e187223 */ /* 0x000fe20000000015 */
[----:B------:R-:W-:Y:S01]  /*20c0*/  FFMA R27, R3, R15, R20 ;  /* 0x0000000f031b7223 */ /* 0x000fe20000000014 */
[CC--:B--2---:R-:W-:Y:S01]  /*20d0*/  FFMA R20, R31.reuse, R12.reuse, R8 ;  /* 0x0000000c1f147223 */ /* 0x0c4fe20000000008 */
[C---:B------:R-:W-:Y:S01]  /*20e0*/  FFMA R21, R32.reuse, R12, R9 ;  /* 0x0000000c20157223 */ /* 0x040fe20000000009 */
[-C--:B------:R-:W-:Y:S01]  /*20f0*/  FFMA R22, R31, R14.reuse, R10 ;  /* 0x0000000e1f167223 */ /* 0x080fe2000000000a */
[----:B------:R-:W-:-:S02]  /*2100*/  FFMA R23, R32, R14, R11 ;  /* 0x0000000e20177223 */ /* 0x000fc4000000000b */
[----:B------:R-:W2:Y:S01]  /*2110*/  LDL.128 R8, [UR6+0x40] ;  /* 0x00004006ff087983 */ /* 0x000ea20008100c00 */
[CC--:B------:R-:W-:Y:S01]  /*2120*/  FFMA R20, R29.reuse, R13.reuse, R20 ;  /* 0x0000000d1d147223 */ /* 0x0c0fe20000000014 */
[C---:B------:R-:W-:Y:S01]  /*2130*/  FFMA R21, R28.reuse, R13, R21 ;  /* 0x0000000d1c157223 */ /* 0x040fe20000000015 */
[-C--:B------:R-:W-:Y:S01]  /*2140*/  FFMA R22, R29, R15.reuse, R22 ;  /* 0x0000000f1d167223 */ /* 0x080fe20000000016 */
[----:B------:R-:W-:Y:S02]  /*2150*/  FFMA R23, R28, R15, R23 ;  /* 0x0000000f1c177223 */ /* 0x000fe40000000017 */
[----:B------:R-:W3:Y:S04]  /*2160*/  LDS.128 R12, [R2+UR5+-0x30] ;  /* 0xffffd005020c7984 */ /* 0x000ee80008000c00 */
[----:B------:R3:W-:Y:S02]  /*2170*/  STL.128 [UR6+0x30], R24 ;  /* 0x00003018ff007987 */ /* 0x0007e40008100c06 */
[CC--:B---3--:R-:W-:Y:S01]  /*2180*/  FFMA R25, R33.reuse, R12.reuse, R4 ;  /* 0x0000000c21197223 */ /* 0x0c8fe20000000004 */
[C---:B------:R-:W-:Y:S01]  /*2190*/  FFMA R4, R34.reuse, R12, R5 ;  /* 0x0000000c22047223 */ /* 0x040fe20000000005 */
[-C--:B------:R-:W-:Y:S01]  /*21a0*/  FFMA R6, R33, R14.reuse, R6 ;  /* 0x0000000e21067223 */ /* 0x080fe20000000006 */
[----:B------:R-:W-:Y:S01]  /*21b0*/  FFMA R36, R34, R14, R7 ;  /* 0x0000000e22247223 */ /* 0x000fe20000000007 */
[CC--:B------:R-:W-:Y:S01]  /*21c0*/  FFMA R24, R30.reuse, R13.reuse, R25 ;  /* 0x0000000d1e187223 */ /* 0x0c0fe20000000019 */
[----:B------:R-:W-:Y:S01]  /*21d0*/  FFMA R25, R3, R13, R4 ;  /* 0x0000000d03197223 */ /* 0x000fe20000000004 */
[----:B------:R-:W-:-:S02]  /*21e0*/  FFMA R26, R30, R15, R6 ;  /* 0x0000000f1e1a7223 */ /* 0x000fc40000000006 */
[----:B------:R-:W3:Y:S01]  /*21f0*/  LDL.128 R4, [UR6+0x3c0] ;  /* 0x0003c006ff047983 */ /* 0x000ee20008100c00 */
[----:B------:R-:W-:Y:S01]  /*2200*/  FFMA R27, R3, R15, R36 ;  /* 0x0000000f031b7223 */ /* 0x000fe20000000024 */
[C---:B----4-:R-:W-:Y:S01]  /*2210*/  FFMA R16, R31.reuse, R12, R16 ;  /* 0x0000000c1f107223 */ /* 0x050fe20000000010 */
[----:B------:R-:W-:Y:S01]  /*2220*/  FFMA R18, R31, R14, R18 ;  /* 0x0000000e1f127223 */ /* 0x000fe20000000012 */
[C---:B------:R-:W-:Y:S01]  /*2230*/  FFMA R17, R32.reuse, R12, R17 ;  /* 0x0000000c20117223 */ /* 0x040fe20000000011 */
[----:B------:R-:W-:Y:S01]  /*2240*/  FFMA R19, R32, R14, R19 ;  /* 0x0000000e20137223 */ /* 0x000fe20000000013 */
[C---:B------:R-:W-:Y:S01]  /*2250*/  FFMA R12, R29.reuse, R13, R16 ;  /* 0x0000000d1d0c7223 */ /* 0x040fe20000000010 */
[----:B------:R-:W-:Y:S01]  /*2260*/  FFMA R14, R29, R15, R18 ;  /* 0x0000000f1d0e7223 */ /* 0x000fe20000000012 */
[C---:B------:R-:W-:Y:S01]  /*2270*/  FFMA R13, R28.reuse, R13, R17 ;  /* 0x0000000d1c0d7223 */ /* 0x040fe20000000011 */
[----:B------:R-:W-:Y:S02]  /*2280*/  FFMA R15, R28, R15, R19 ;  /* 0x0000000f1c0f7223 */ /* 0x000fe40000000013 */
[----:B------:R-:W2:Y:S04]  /*2290*/  LDS.128 R16, [R2+UR5+0x40] ;  /* 0x0000400502107984 */ /* 0x000ea80008000c00 */
[----:B------:R0:W-:Y:S04]  /*22a0*/  STL.128 [UR6+-0x340], R12 ;  /* 0xfffcc00cff007987 */ /* 0x0001e80008100c06 */
[----:B0-----:R-:W4:Y:S04]  /*22b0*/  LDL.128 R12, [UR6+-0x6b0] ;  /* 0xfff95006ff0c7983 */ /* 0x001f280008100c00 */
[----:B------:R2:W-:Y:S04]  /*22c0*/  STL.128 [UR6+0x3b0], R20 ;  /* 0x0003b014ff007987 */ /* 0x0005e80008100c06 */
[----:B------:R0:W-:Y:S01]  /*22d0*/  STL.128 [UR6+-0x6c0], R24 ;  /* 0xfff94018ff007987 */ /* 0x0001e20008100c06 */
[CC--:B--2---:R-:W-:Y:S01]  /*22e0*/  FFMA R21, R33.reuse, R16.reuse, R8 ;  /* 0x0000001021157223 */ /* 0x0c4fe20000000008 */
[C---:B------:R-:W-:Y:S01]  /*22f0*/  FFMA R8, R34.reuse, R16, R9 ;  /* 0x0000001022087223 */ /* 0x040fe20000000009 */
[-C--:B------:R-:W-:Y:S01]  /*2300*/  FFMA R10, R33, R18.reuse, R10 ;  /* 0x00000012210a7223 */ /* 0x080fe2000000000a */
[----:B0-----:R-:W-:Y:S01]  /*2310*/  FFMA R24, R34, R18, R11 ;  /* 0x0000001222187223 */ /* 0x001fe2000000000b */
[CC--:B------:R-:W-:Y:S01]  /*2320*/  FFMA R20, R30.reuse, R17.reuse, R21 ;  /* 0x000000111e147223 */ /* 0x0c0fe20000000015 */
[----:B------:R-:W-:Y:S01]  /*2330*/  FFMA R21, R3, R17, R8 ;  /* 0x0000001103157223 */ /* 0x000fe20000000008 */
[----:B------:R-:W-:-:S02]  /*2340*/  FFMA R22, R30, R19, R10 ;  /* 0x000000131e167223 */ /* 0x000fc4000000000a */
[----:B------:R-:W2:Y:S01]  /*2350*/  LDL.128 R8, [UR6+-0x330] ;  /* 0xfffcd006ff087983 */ /* 0x000ea20008100c00 */
[----:B------:R-:W-:-:S05]  /*2360*/  FFMA R23, R3, R19, R24 ;  /* 0x0000001303177223 */ /* 0x000fca0000000018 */
[----:B------:R-:W-:Y:S01]  /*2370*/  STL.128 [UR6+0x40], R20 ;  /* 0x00004014ff007987 */ /* 0x000fe20008100c06 */
        /* <DEDUP_REMOVED lines=8> */
[----:B------:R-:W4:Y:S04]  /*2400*/  LDS.128 R4, [R2+UR5+-0x20] ;  /* 0xffffe00502047984 */ /* 0x000f280008000c00 */
[----:B------:R0:W-:Y:S04]  /*2410*/  STL.128 [UR6+0x3c0], R16 ;  /* 0x0003c010ff007987 */ /* 0x0001e80008100c06 */
[----:B0-----:R-:W3:Y:S01]  /*2420*/  LDL.128 R16, [UR6+0x50] ;  /* 0x00005006ff107983 */ /* 0x001ee20008100c00 */
[CC--:B----4-:R-:W-:Y:S01]  /*2430*/  FFMA R21, R33.reuse, R4.reuse, R12 ;  /* 0x0000000421157223 */ /* 0x0d0fe2000000000c */
[C---:B------:R-:W-:Y:S01]  /*2440*/  FFMA R12, R34.reuse, R4, R13 ;  /* 0x00000004220c7223 */ /* 0x040fe2000000000d */
[-C--:B------:R-:W-:Y:S01]  /*2450*/  FFMA R14, R33, R6.reuse, R14 ;  /* 0x00000006210e7223 */ /* 0x080fe2000000000e */
[----:B------:R-:W-:Y:S01]  /*2460*/  FFMA R24, R34, R6, R15 ;  /* 0x0000000622187223 */ /* 0x000fe2000000000f */
[CC--:B------:R-:W-:Y:S01]  /*2470*/  FFMA R20, R30.reuse, R5.reuse, R21 ;  /* 0x000000051e147223 */ /* 0x0c0fe20000000015 */
[----:B------:R-:W-:Y:S01]  /*2480*/  FFMA R21, R3, R5, R12 ;  /* 0x0000000503157223 */ /* 0x000fe2000000000c */
[----:B------:R-:W-:-:S02]  /*2490*/  FFMA R22, R30, R7, R14 ;  /* 0x000000071e167223 */ /* 0x000fc4000000000e */
[----:B------:R-:W4:Y:S01]  /*24a0*/  LDL.128 R12, [UR6+0x3d0] ;  /* 0x0003d006ff0c7983 */ /* 0x000f220008100c00 */
[-C--:B------:R-:W-:Y:S01]  /*24b0*/  FFMA R23, R3, R7.reuse, R24 ;  /* 0x0000000703177223 */ /* 0x080fe20000000018 */
[CC--:B--2---:R-:W-:Y:S01]  /*24c0*/  FFMA R24, R31.reuse, R4.reuse, R8 ;  /* 0x000000041f187223 */ /* 0x0c4fe20000000008 */
[C---:B------:R-:W-:Y:S01]  /*24d0*/  FFMA R25, R32.reuse, R4, R9 ;  /* 0x0000000420197223 */ /* 0x040fe20000000009 */
[-C--:B------:R-:W-:Y:S01]  /*24e0*/  FFMA R26, R31, R6.reuse, R10 ;  /* 0x000000061f1a7223 */ /* 0x080fe2000000000a */
[----:B------:R-:W-:Y:S02]  /*24f0*/  FFMA R27, R32, R6, R11 ;  /* 0x00000006201b7223 */ /* 0x000fe4000000000b */
[----:B------:R-:W2:Y:S04]  /*2500*/  LDL.128 R8, [UR6+-0x6a0] ;  /* 0xfff96006ff087983 */ /* 0x000ea80008100c00 */
[----:B------:R-:W-:Y:S04]  /*2510*/  STL.128 [UR6+-0x6b0], R20 ;  /* 0xfff95014ff007987 */ /* 0x000fe80008100c06 */
[----:B------:R-:W3:Y:S01]  /*2520*/  LDS.128 R20, [R2+UR5+0x50] ;  /* 0x0000500502147984 */ /* 0x000ee20008000c00 */
[C---:B------:R-:W-:Y:S01]  /*2530*/  FFMA R6, R29.reuse, R7, R26 ;  /* 0x000000071d067223 */ /* 0x040fe2000000001a */
[----:B------:R-:W-:Y:S01]  /*2540*/  FFMA R4, R29, R5, R24 ;  /* 0x000000051d047223 */ /* 0x000fe20000000018 */
[C---:B------:R-:W-:Y:S01]  /*2550*/  FFMA R7, R28.reuse, R7, R27 ;  /* 0x000000071c077223 */ /* 0x040fe2000000001b */
[----:B------:R-:W-:-:S05]  /*2560*/  FFMA R5, R28, R5, R25 ;  /* 0x000000051c057223 */ /* 0x000fca0000000019 */
[----:B------:R-:W-:Y:S04]  /*2570*/  STL.128 [UR6+-0x330], R4 ;  /* 0xfffcd004ff007987 */ /* 0x000fe80008100c06 */
[----:B------:R-:W2:Y:S01]  /*2580*/  LDS.128 R4, [R2+UR5+-0x10] ;  /* 0xfffff00502047984 */ /* 0x000ea20008000c00 */
[C---:B---3--:R-:W-:Y:S01]  /*2590*/  FFMA R26, R34.reuse, R22, R19 ;  /* 0x00000016221a7223 */ /* 0x048fe20000000013 */
[-C--:B------:R-:W-:Y:S01]  /*25a0*/  FFMA R25, R33, R20.reuse, R16 ;  /* 0x0000001421197223 */ /* 0x080fe20000000010 */
[-C--:B------:R-:W-:Y:S02]  /*25b0*/  FFMA R24, R34, R20.reuse, R17 ;  /* 0x0000001422187223 */ /* 0x080fe40000000011 */
[----:B------:R-:W-:Y:S01]  /*25c0*/  FFMA R19, R3, R23, R26 ;  /* 0x0000001703137223 */ /* 0x000fe2000000001a */
[CC--:B----4-:R-:W-:Y:S01]  /*25d0*/  FFMA R27, R32.reuse, R20.reuse, R13 ;  /* 0x00000014201b7223 */ /* 0x0d0fe2000000000d */
[----:B------:R-:W-:Y:S01]  /*25e0*/  FFMA R12, R31, R20, R12 ;  /* 0x000000141f0c7223 */ /* 0x000fe2000000000c */
[-C--:B------:R-:W-:Y:S01]  /*25f0*/  FFMA R13, R33, R22.reuse, R18 ;  /* 0x00000016210d7223 */ /* 0x080fe20000000012 */
[-C--:B------:R-:W-:Y:S01]  /*2600*/  FFMA R14, R31, R22.reuse, R14 ;  /* 0x000000161f0e7223 */ /* 0x080fe2000000000e */
[----:B------:R-:W-:Y:S01]  /*2610*/  FFMA R15, R32, R22, R15 ;  /* 0x00000016200f7223 */ /* 0x000fe2000000000f */
[C---:B------:R-:W-:Y:S01]  /*2620*/  FFMA R20, R29.reuse, R21, R12 ;  /* 0x000000151d147223 */ /* 0x040fe2000000000c */
[-C--:B------:R-:W-:Y:S01]  /*2630*/  FFMA R18, R30, R23.reuse, R13 ;  /* 0x000000171e127223 */ /* 0x080fe2000000000d */
[-C--:B------:R-:W-:Y:S01]  /*2640*/  FFMA R22, R29, R23.reuse, R14 ;  /* 0x000000171d167223 */ /* 0x080fe2000000000e */
[----:B------:R-:W-:-:S02]  /*2650*/  FFMA R23, R28, R23, R15 ;  /* 0x000000171c177223 */ /* 0x000fc4000000000f */
[----:B------:R-:W3:Y:S01]  /*2660*/  LDL.128 R12, [UR6+-0x320] ;  /* 0xfffce006ff0c7983 */ /* 0x000ee20008100c00 */
[-C--:B------:R-:W-:Y:S01]  /*2670*/  FFMA R16, R30, R21.reuse, R25 ;  /* 0x000000151e107223 */ /* 0x080fe20000000019 */
[----:B------:R-:W-:-:S05]  /*2680*/  FFMA R17, R3, R21, R24 ;  /* 0x0000001503117223 */ /* 0x000fca0000000018 */
[----:B------:R0:W-:Y:S04]  /*2690*/  STL.128 [UR6+0x50], R16 ;  /* 0x00005010ff007987 */ /* 0x0001e80008100c06 */
[----:B0-----:R-:W4:Y:S01]  /*26a0*/  LDL.128 R16, [UR6+0x3e0] ;  /* 0x0003e006ff107983 */ /* 0x001f220008100c00 */
        /* <DEDUP_REMOVED lines=9> */
[----:B------:R-:W-:-:S04]  /*2740*/  FFMA R27, R3, R7, R36 ;  /* 0x00000007031b7223 */ /* 0x000fc80000000024 */
[----:B------:R-:W-:Y:S04]  /*2750*/  STL.128 [UR6+0x3d0], R20 ;  /* 0x0003d014ff007987 */ /* 0x000fe80008100c06 */
[----:B------:R-:W-:Y:S01]  /*2760*/  STL.128 [UR6+-0x6a0], R24 ;  /* 0xfff96018ff007987 */ /* 0x000fe20008100c06 */
[CC--:B---3--:R-:W-:Y:S01]  /*2770*/  FFMA R12, R31.reuse, R4.reuse, R12 ;  /* 0x000000041f0c7223 */ /* 0x0c8fe2000000000c */
[C---:B------:R-:W-:Y:S01]  /*2780*/  FFMA R13, R32.reuse, R4, R13 ;  /* 0x00000004200d7223 */ /* 0x040fe2000000000d */
[-C--:B------:R-:W-:Y:S01]  /*2790*/  FFMA R14, R31, R6.reuse, R14 ;  /* 0x000000061f0e7223 */ /* 0x080fe2000000000e */
[----:B------:R-:W-:Y:S01]  /*27a0*/  FFMA R15, R32, R6, R15 ;  /* 0x00000006200f7223 */ /* 0x000fe2000000000f */
[CC--:B------:R-:W-:Y:S01]  /*27b0*/  FFMA R4, R29.reuse, R5.reuse, R12 ;  /* 0x000000051d047223 */ /* 0x0c0fe2000000000c */
[C---:B------:R-:W-:Y:S01]  /*27c0*/  FFMA R5, R28.reuse, R5, R13 ;  /* 0x000000051c057223 */ /* 0x040fe2000000000d */
[-C--:B------:R-:W-:Y:S01]  /*27d0*/  FFMA R6, R29, R7.reuse, R14 ;  /* 0x000000071d067223 */ /* 0x080fe2000000000e */
[----:B------:R-:W-:-:S02]  /*27e0*/  FFMA R7, R28, R7, R15 ;  /* 0x000000071c077223 */ /* 0x000fc4000000000f */
[----:B------:R0:W4:Y:S02]  /*27f0*/  LDS.128 R12, [R2+UR5+0x60] ;  /* 0x00006005020c7984 */ /* 0x0001240008000c00 */
[----:B0-----:R-:W-:-:S04]  /*2800*/  IADD3 R2, PT, PT, R2, 0xe0, RZ ;  /* 0x000000e002027810 */ /* 0x001fc80007ffe0ff */
[----:B------:R-:W-:Y:S01]  /*2810*/  ISETP.NE.AND P0, PT, R2, 0x770, PT ;  /* 0x000007700200780c */ /* 0x000fe20003f05270 */
[----:B------:R0:W-:Y:S01]  /*2820*/  STL.128 [UR6+-0x320], R4 ;  /* 0xfffce004ff007987 */ /* 0x0001e20008100c06 */
[C---:B----4-:R-:W-:Y:S01]  /*2830*/  FFMA R16, R31.reuse, R12, R16 ;  /* 0x0000000c1f107223 */ /* 0x050fe20000000010 */
[----:B------:R-:W-:Y:S01]  /*2840*/  FFMA R18, R31, R14, R18 ;  /* 0x0000000e1f127223 */ /* 0x000fe20000000012 */
[C---:B------:R-:W-:Y:S01]  /*2850*/  FFMA R17, R32.reuse, R12, R17 ;  /* 0x0000000c20117223 */ /* 0x040fe20000000011 */
[----:B------:R-:W-:Y:S01]  /*2860*/  FFMA R19, R32, R14, R19 ;  /* 0x0000000e20137223 */ /* 0x000fe20000000013 */
[CC--:B--2---:R-:W-:Y:S01]  /*2870*/  FFMA R23, R33.reuse, R12.reuse, R8 ;  /* 0x0000000c21177223 */ /* 0x0c4fe20000000008 */
[C---:B------:R-:W-:Y:S01]  /*2880*/  FFMA R22, R34.reuse, R12, R9 ;  /* 0x0000000c22167223 */ /* 0x040fe20000000009 */
[-C--:B------:R-:W-:Y:S01]  /*2890*/  FFMA R21, R33, R14.reuse, R10 ;  /* 0x0000000e21157223 */ /* 0x080fe2000000000a */
[----:B------:R-:W-:Y:S01]  /*28a0*/  FFMA R20, R34, R14, R11 ;  /* 0x0000000e22147223 */ /* 0x000fe2000000000b */
[CC--:B------:R-:W-:Y:S01]  /*28b0*/  FFMA R8, R30.reuse, R13.reuse, R23 ;  /* 0x0000000d1e087223 */ /* 0x0c0fe20000000017 */
[-C--:B------:R-:W-:Y:S01]  /*28c0*/  FFMA R9, R3, R13.reuse, R22 ;  /* 0x0000000d03097223 */ /* 0x080fe20000000016 */
[----:B------:R-:W-:Y:S01]  /*28d0*/  FFMA R12, R29, R13, R16 ;  /* 0x0000000d1d0c7223 */ /* 0x000fe20000000010 */
[-C--:B------:R-:W-:Y:S01]  /*28e0*/  FFMA R10, R30, R15.reuse, R21 ;  /* 0x0000000f1e0a7223 */ /* 0x080fe20000000015 */
[-C--:B------:R-:W-:Y:S01]  /*28f0*/  FFMA R11, R3, R15.reuse, R20 ;  /* 0x0000000f030b7223 */ /* 0x080fe20000000014 */
[----:B------:R-:W-:Y:S01]  /*2900*/  FFMA R14, R29, R15, R18 ;  /* 0x0000000f1d0e7223 */ /* 0x000fe20000000012 */
[C---:B------:R-:W-:Y:S01]  /*2910*/  FFMA R13, R28.reuse, R13, R17 ;  /* 0x0000000d1c0d7223 */ /* 0x040fe20000000011 */
[----:B------:R-:W-:-:S02]  /*2920*/  FFMA R15, R28, R15, R19 ;  /* 0x0000000f1c0f7223 */ /* 0x000fc40000000013 */
[----:B------:R0:W-:Y:S04]  /*2930*/  STL.128 [UR6+0x60], R8 ;  /* 0x00006008ff007987 */ /* 0x0001e80008100c06 */
[----:B------:R0:W-:Y:S01]  /*2940*/  STL.128 [UR6+0x3e0], R12 ;  /* 0x0003e00cff007987 */ /* 0x0001e20008100c06 */
[----:B------:R-:W-:Y:S01]  /*2950*/  UIADD3 UR6, UPT, UPT, UR6, 0x70, URZ ;  /* 0x0000007006067890 */ /* 0x000fe2000fffe0ff */
[----:B------:R-:W-:Y:S11]  /*2960*/  @P0 BRA `(.L_x_0) ;  /* 0xffffffec00580947 */ /* 0x000ff6000383ffff */
[----:B------:R-:W-:-:S04]  /*2970*/  IADD3 R35, PT, PT, R35, 0x1, RZ ;  /* 0x0000000123237810 */ /* 0x000fc80007ffe0ff */
[----:B------:R-:W-:-:S13]  /*2980*/  ISETP.NE.AND P0, PT, R35, 0x40, PT ;  /* 0x000000402300780c */ /* 0x000fda0003f05270 */
[----:B------:R-:W-:Y:S05]  /*2990*/  @P0 BRA `(.L_x_1) ;  /* 0xffffffe400800947 */ /* 0x000fea000383ffff */
[----:B------:R-:W1:Y:S01]  /*29a0*/  S2R R3, SR_TID.X ;  /* 0x0000000000037919 */ /* 0x000e620000002100 */
[----:B------:R-:W2:Y:S01]  /*29b0*/  LDC.64 R18, c[0x0][0x398] ;  /* 0x0000e600ff127b82 */ /* 0x000ea20000000a00 */
[----:B------:R-:W-:Y:S01]  /*29c0*/  PLOP3.LUT P0, PT, PT, PT, UP0, 0x80, 0x8 ;  /* 0x000000000008781c */ /* 0x000fe20003f0f008 */
[----:B------:R-:W-:Y:S01]  /*29d0*/  UIMAD UR4, UR4, 0x1c000, URZ ;  /* 0x0001c000040478a4 */ /* 0x000fe2000f8e02ff */
[----:B0-----:R-:W3:Y:S04]  /*29e0*/  LDL.128 R8, [R1] ;  /* 0x0000000001087983 */ /* 0x001ee80000100c00 */
[----:B------:R-:W4:Y:S01]  /*29f0*/  LDL.128 R4, [R1+0x380] ;  /* 0x0003800001047983 */ /* 0x000f220000100c00 */
[----:B------:R-:W0:Y:S08]  /*2a00*/  LDC.64 R24, c[0x0][0x3a0] ;  /* 0x0000e800ff187b82 */ /* 0x000e300000000a00 */
[----:B------:R-:W5:Y:S01]  /*2a10*/  LDC.64 R22, c[0x0][0x390] ;  /* 0x0000e400ff167b82 */ /* 0x000f620000000a00 */
[----:B-1----:R-:W-:-:S04]  /*2a20*/  SHF.L.U32 R3, R3, 0x1, RZ ;  /* 0x0000000103037819 */ /* 0x002fc800000006ff */
[C---:B------:R-:W-:Y:S01]  /*2a30*/  LOP3.LUT R0, R3.reuse, UR4, RZ, 0xfc, !PT ;  /* 0x0000000403007c12 */ /* 0x040fe2000f8efcff */
[----:B--2---:R-:W-:-:S03]  /*2a40*/  IMAD.WIDE.U32 R18, R3, 0x4, R18 ;  /* 0x0000000403127825 */ /* 0x004fc600078e0012 */
[C---:B------:R-:W-:Y:S02]  /*2a50*/  IADD3 R20, PT, PT, R0.reuse, 0x1c00, RZ ;  /* 0x00001c0000147810 */ /* 0x040fe40007ffe0ff */
[----:B------:R-:W-:Y:S01]  /*2a60*/  @P0 IADD3 R20, PT, PT, R0, RZ, RZ ;  /* 0x000000ff00140210 */ /* 0x000fe20007ffe0ff */
[----:B------:R-:W3:Y:S04]  /*2a70*/  LDG.E.CONSTANT R21, desc[UR10][R18.64] ;  /* 0x0000000a12157981 */ /* 0x000ee8000c1e9900 */
[----:B0-----:R-:W-:Y:S01]  /*2a80*/  IMAD.WIDE.U32 R26, R20, 0x4, R24 ;  /* 0x00000004141a7825 */ /* 0x001fe200078e0018 */
[----:B------:R-:W2:Y:S04]  /*2a90*/  LDG.E.CONSTANT R0, desc[UR10][R18.64+0x4] ;  /* 0x0000040a12007981 */ /* 0x000ea8000c1e9900 */
[----:B------:R-:W5:Y:S04]  /*2aa0*/  LDG.E.CONSTANT R14, desc[UR10][R26.64+0x4] ;  /* 0x0000040a1a0e7981 */ /* 0x000f68000c1e9900 */
[----:B------:R-:W4:Y:S04]  /*2ab0*/  LDG.E.CONSTANT R3, desc[UR10][R18.64+0x200] ;  /* 0x0002000a12037981 */ /* 0x000f28000c1e9900 */
[----:B------:R-:W4:Y:S04]  /*2ac0*/  LDG.E.CONSTANT R15, desc[UR10][R26.64] ;  /* 0x0000000a1a0f7981 */ /* 0x000f28000c1e9900 */
[----:B------:R-:W4:Y:S04]  /*2ad0*/  LDG.E.CONSTANT R12, desc[UR10][R26.64+0x400] ;  /* 0x0004000a1a0c7981 */ /* 0x000f28000c1e9900 */
[----:B------:R-:W4:Y:S04]  /*2ae0*/  LDG.E.CONSTANT R13, desc[UR10][R26.64+0x200] ;  /* 0x0002000a1a0d7981 */ /* 0x000f28000c1e9900 */
[----:B------:R0:W4:Y:S04]  /*2af0*/  LDG.E.CONSTANT R2, desc[UR10][R18.64+0x204] ;  /* 0x0002040a12027981 */ /* 0x000128000c1e9900 */
[----:B------:R-:W4:Y:S01]  /*2b00*/  LDG.E.CONSTANT R16, desc[UR10][R26.64+0x204] ;  /* 0x0002040a1a107981 */ /* 0x000f22000c1e9900 */
[C---:B---3--:R-:W-:Y:S01]  /*2b10*/  FADD R8, R21.reuse, R8 ;  /* 0x0000000815087221 */ /* 0x048fe20000000000 */
[----:B--2---:R-:W-:Y:S01]  /*2b20*/  FADD R9, R0, R9 ;  /* 0x0000000900097221 */ /* 0x004fe20000000000 */
[----:B------:R-:W-:-:S02]  /*2b30*/  FADD R33, R21, R10 ;  /* 0x0000000a15217221 */ /* 0x000fc40000000000 */
[----:B------:R-:W2:Y:S01]  /*2b40*/  LDG.E.CONSTANT R10, desc[UR10][R26.64+0x600] ;  /* 0x0006000a1a0a7981 */ /* 0x000ea2000c1e9900 */
[----:B-----5:R-:W-:Y:S01]  /*2b50*/  FADD R14, R9, R14 ;  /* 0x0000000e090e7221 */ /* 0x020fe20000000000 */
[----:B----4-:R-:W-:-:S04]  /*2b60*/  FADD R4, R3, R4 ;  /* 0x0000000403047221 */ /* 0x010fc80000000000 */
[----:B0-----:R-:W-:Y:S01]  /*2b70*/  FMNMX R19, RZ, R14, !PT ;  /* 0x0000000eff137209 */ /* 0x001fe20007800000 */
[----:B------:R-:W-:Y:S01]  /*2b80*/  FADD R8, R8, R15 ;  /* 0x0000000f08087221 */ /* 0x000fe20000000000 */
[----:B------:R-:W-:Y:S01]  /*2b90*/  FADD R33, R33, R12 ;  /* 0x0000000c21217221 */ /* 0x000fe20000000000 */
[----:B------:R-:W-:Y:S02]  /*2ba0*/  FADD R29, R4, R13 ;  /* 0x0000000d041d7221 */ /* 0x000fe40000000000 */
[----:B------:R-:W3:Y:S04]  /*2bb0*/  LDL.128 R12, [R1+0x700] ;  /* 0x00070000010c7983 */ /* 0x000ee80000100c00 */
[----:B------:R-:W4:Y:S01]  /*2bc0*/  LDG.E.CONSTANT R4, desc[UR10][R26.64+0x3804] ;  /* 0x0038040a1a047981 */ /* 0x000f22000c1e9900 */
[----:B------:R-:W-:-:S04]  /*2bd0*/  FADD R5, R2, R5 ;  /* 0x0000000502057221 */ /* 0x000fc80000000000 */
[----:B------:R-:W-:Y:S02]  /*2be0*/  FADD R16, R5, R16 ;  /* 0x0000001005107221 */ /* 0x000fe40000000000 */
[----:B------:R-:W5:Y:S01]  /*2bf0*/  LDG.E.CONSTANT R5, desc[UR10][R26.64+0x3800] ;  /* 0x0038000a1a057981 */ /* 0x000f62000c1e9900 */
[----:B------:R-:W-:Y:S01]  /*2c00*/  FMNMX R31, RZ, R8, !PT ;  /* 0x00000008ff1f7209 */ /* 0x000fe20007800000 */
[----:B------:R-:W-:Y:S01]  /*2c10*/  FADD R17, R3, R6 ;  /* 0x0000000603117221 */ /* 0x000fe20000000000 */
[----:B------:R-:W-:Y:S01]  /*2c20*/  IMAD.WIDE.U32 R8, R20, 0x4, R22 ;  /* 0x0000000414087825 */ /* 0x000fe200078e0016 */
[----:B------:R-:W5:Y:S04]  /*2c30*/  LDG.E.CONSTANT R6, desc[UR10][R26.64+0x3c00] ;  /* 0x003c000a1a067981 */ /* 0x000f68000c1e9900 */
[----:B------:R0:W-:Y:S04]  /*2c40*/  STG.E desc[UR10][R8.64], R31 ;  /* 0x0000001f08007986 */ /* 0x0001e8000c10190a */
[----:B------:R1:W-:Y:S01]  /*2c50*/  STG.E desc[UR10][R8.64+0x4], R19 ;  /* 0x0000041308007986 */ /* 0x0003e2000c10190a */
[----:B0-----:R-:W-:Y:S01]  /*2c60*/  FMNMX R31, RZ, R16, !PT ;  /* 0x00000010ff1f7209 */ /* 0x001fe20007800000 */
[----:B--2---:R-:W-:-:S02]  /*2c70*/  FADD R10, R17, R10 ;  /* 0x0000000a110a7221 */ /* 0x004fc40000000000 */
[----:B-1----:R-:W2:Y:S03]  /*2c80*/  LDL.128 R16, [R1+0xa80] ;  /* 0x000a800001107983 */ /* 0x002ea60000100c00 */
[----:B------:R-:W-:Y:S01]  /*2c90*/  FMNMX R35, RZ, R10, !PT ;  /* 0x0000000aff237209 */ /* 0x000fe20007800000 */
[----:B---3--:R-:W-:Y:S01]  /*2ca0*/  FADD R13, R0, R13 ;  /* 0x0000000d000d7221 */ /* 0x008fe20000000000 */
[----:B------:R-:W-:-:S03]  /*2cb0*/  FADD R10, R21, R12 ;  /* 0x0000000c150a7221 */ /* 0x000fc60000000000 */
[----:B----4-:R-:W-:Y:S02]  /*2cc0*/  FADD R12, R13, R4 ;  /* 0x000000040d0c7221 */ /* 0x010fe40000000000 */
[----:B------:R-:W3:Y:S01]  /*2cd0*/  LDG.E.CONSTANT R4, desc[UR10][R26.64+0x3a04] ;  /* 0x003a040a1a047981 */ /* 0x000ee2000c1e9900 */
[----:B-----5:R-:W-:-:S03]  /*2ce0*/  FADD R10, R10, R5 ;  /* 0x000000050a0a7221 */ /* 0x020fc60000000000 */
[----:B------:R-:W4:Y:S01]  /*2cf0*/  LDG.E.CONSTANT R5, desc[UR10][R26.64+0x3a00] ;  /* 0x003a000a1a057981 */ /* 0x000f22000c1e9900 */
[----:B------:R-:W-:Y:S02]  /*2d00*/  FMNMX R29, RZ, R29, !PT ;  /* 0x0000001dff1d7209 */ /* 0x000fe40007800000 */
[----:B------:R-:W-:Y:S01]  /*2d10*/  FMNMX R13, RZ, R10, !PT ;  /* 0x0000000aff0d7209 */ /* 0x000fe20007800000 */
[----:B------:R0:W-:Y:S04]  /*2d20*/  STG.E desc[UR10][R8.64+0x204], R31 ;  /* 0x0002041f08007986 */ /* 0x0001e8000c10190a */
[----:B------:R1:W-:Y:S04]  /*2d30*/  STG.E desc[UR10][R8.64+0x200], R29 ;  /* 0x0002001d08007986 */ /* 0x0003e8000c10190a */
[----:B------:R-:W5:Y:S01]  /*2d40*/  LDG.E.CONSTANT R10, desc[UR10][R26.64+0x3e04] ;  /* 0x003e040a1a0a7981 */ /* 0x000f62000c1e9900 */
[----:B0-----:R-:W-:-:S03]  /*2d50*/  FADD R31, R21, R14 ;  /* 0x0000000e151f7221 */ /* 0x001fc60000000000 */
[----:B------:R-:W5:Y:S01]  /*2d60*/  LDG.E.CONSTANT R14, desc[UR10][R26.64+0x3e00] ;  /* 0x003e000a1a0e7981 */ /* 0x000f62000c1e9900 */
[----:B-1----:R-:W-:-:S03]  /*2d70*/  FMNMX R29, RZ, R12, !PT ;  /* 0x0000000cff1d7209 */ /* 0x002fc60007800000 */
[----:B------:R-:W5:Y:S01]  /*2d80*/  LDG.E.CONSTANT R12, desc[UR10][R26.64+0x3c04] ;  /* 0x003c040a1a0c7981 */ /* 0x000f62000c1e9900 */
[----:B--2---:R-:W-:Y:S01]  /*2d90*/  FADD R17, R2, R17 ;  /* 0x0000001102117221 */ /* 0x004fe20000000000 */
[----:B------:R-:W-:-:S03]  /*2da0*/  FADD R16, R3, R16 ;  /* 0x0000001003107221 */ /* 0x000fc60000000000 */
[----:B---3--:R-:W-:Y:S02]  /*2db0*/  FADD R17, R17, R4 ;  /* 0x0000000411117221 */ /* 0x008fe40000000000 */
[----:B------:R-:W2:Y:S01]  /*2dc0*/  LDG.E.CONSTANT R4, desc[UR10][R26.64+0x604] ;  /* 0x0006040a1a047981 */ /* 0x000ea2000c1e9900 */
[----:B----4-:R-:W-:-:S03]  /*2dd0*/  FADD R16, R16, R5 ;  /* 0x0000000510107221 */ /* 0x010fc60000000000 */
[----:B------:R-:W3:Y:S01]  /*2de0*/  LDG.E.CONSTANT R5, desc[UR10][R26.64+0x404] ;  /* 0x0004040a1a057981 */ /* 0x000ee2000c1e9900 */
[----:B------:R-:W-:-:S03]  /*2df0*/  FADD R6, R31, R6 ;  /* 0x000000061f067221 */ /* 0x000fc60000000000 */
[----:B------:R0:W-:Y:S01]  /*2e00*/  STG.E desc[UR10][R8.64+0x3804], R29 ;  /* 0x0038041d08007986 */ /* 0x0001e2000c10190a */
[----:B------:R-:W-:Y:S01]  /*2e10*/  FADD R15, R0, R15 ;  /* 0x0000000f000f7221 */ /* 0x000fe20000000000 */
[----:B------:R-:W-:Y:S02]  /*2e20*/  FADD R19, R2, R19 ;  /* 0x0000001302137221 */ /* 0x000fe40000000000 */
[----:B------:R1:W-:Y:S01]  /*2e30*/  STG.E desc[UR10][R8.64+0x3800], R13 ;  /* 0x0038000d08007986 */ /* 0x0003e2000c10190a */
[----:B0-----:R-:W-:Y:S01]  /*2e40*/  FMNMX R29, RZ, R6, !PT ;  /* 0x00000006ff1d7209 */ /* 0x001fe20007800000 */
[----:B------:R-:W-:Y:S01]  /*2e50*/  FADD R6, R0, R11 ;  /* 0x0000000b00067221 */ /* 0x000fe20000000000 */
[----:B------:R-:W-:Y:S01]  /*2e60*/  FADD R11, R2, R7 ;  /* 0x00000007020b7221 */ /* 0x000fe20000000000 */
[----:B------:R-:W-:Y:S01]  /*2e70*/  FADD R7, R3, R18 ;  /* 0x0000001203077221 */ /* 0x000fe20000000000 */
[----:B-1----:R-:W-:Y:S01]  /*2e80*/  FMNMX R13, RZ, R16, !PT ;  /* 0x00000010ff0d7209 */ /* 0x002fe20007800000 */
[----:B-----5:R-:W-:Y:S01]  /*2e90*/  FADD R12, R15, R12 ;  /* 0x0000000c0f0c7221 */ /* 0x020fe20000000000 */
[----:B------:R-:W-:Y:S01]  /*2ea0*/  FADD R10, R19, R10 ;  /* 0x0000000a130a7221 */ /* 0x000fe20000000000 */
[----:B------:R-:W-:Y:S01]  /*2eb0*/  FADD R7, R7, R14 ;  /* 0x0000000e07077221 */ /* 0x000fe20000000000 */
[----:B------:R-:W-:Y:S01]  /*2ec0*/  FMNMX R33, RZ, R33, !PT ;  /* 0x00000021ff217209 */ /* 0x000fe20007800000 */
[----:B------:R0:W-:Y:S01]  /*2ed0*/  STG.E desc[UR10][R8.64+0x3a00], R13 ;  /* 0x003a000d08007986 */ /* 0x0001e2000c10190a */
[----:B------:R-:W-:-:S02]  /*2ee0*/  FMNMX R17, RZ, R17, !PT ;  /* 0x00000011ff117209 */ /* 0x000fc40007800000 */
[----:B------:R-:W-:Y:S02]  /*2ef0*/  FMNMX R7, RZ, R7, !PT ;  /* 0x00000007ff077209 */ /* 0x000fe40007800000 */
[----:B------:R-:W-:Y:S01]  /*2f00*/  FMNMX R15, RZ, R10, !PT ;  /* 0x0000000aff0f7209 */ /* 0x000fe20007800000 */
[----:B------:R-:W-:Y:S01]  /*2f10*/  STG.E desc[UR10][R8.64+0x400], R33 ;  /* 0x0004002108007986 */ /* 0x000fe2000c10190a */
[----:B0-----:R-:W-:-:S03]  /*2f20*/  FMNMX R13, RZ, R12, !PT ;  /* 0x0000000cff0d7209 */ /* 0x001fc60007800000 */
[----:B------:R-:W-:Y:S04]  /*2f30*/  STG.E desc[UR10][R8.64+0x600], R35 ;  /* 0x0006002308007986 */ /* 0x000fe8000c10190a */
[----:B------:R-:W-:Y:S04]  /*2f40*/  STG.E desc[UR10][R8.64+0x3c00], R29 ;  /* 0x003c001d08007986 */ /* 0x000fe8000c10190a */
[----:B------:R-:W-:Y:S04]  /*2f50*/  STG.E desc[UR10][R8.64+0x3a04], R17 ;  /* 0x003a041108007986 */ /* 0x000fe8000c10190a */
[----:B------:R-:W-:Y:S04]  /*2f60*/  STG.E desc[UR10][R8.64+0x3e00], R7 ;  /* 0x003e000708007986 */ /* 0x000fe8000c10190a */
[----:B------:R-:W-:Y:S04]  /*2f70*/  STG.E desc[UR10][R8.64+0x3c04], R13 ;  /* 0x003c040d08007986 */ /* 0x000fe8000c10190a */
[----:B------:R-:W-:Y:S01]  /*2f80*/  STG.E desc[UR10][R8.64+0x3e04], R15 ;  /* 0x003e040f08007986 */ /* 0x000fe2000c10190a */
[----:B------:R-:W-:-:S02]  /*2f90*/  IADD3 R16, P1, PT, R8, 0x4204, RZ ;  /* 0x0000420408107810 */ /* 0x000fc40007f3e0ff */
[----:B------:R-:W-:Y:S01]  /*2fa0*/  IADD3 R10, PT, PT, R1, 0x710, RZ ;  /* 0x00000710010a7810 */ /* 0x000fe20007ffe0ff */
[----:B------:R-:W-:Y:S01]  /*2fb0*/  UMOV UR4, 0x2 ;  /* 0x0000000200047882 */ /* 0x000fe20000000000 */
[----:B--2---:R-:W-:-:S05]  /*2fc0*/  FADD R4, R11, R4 ;  /* 0x000000040b047221 */ /* 0x004fca0000000000 */
[----:B------:R-:W-:-:S05]  /*2fd0*/  FMNMX R11, RZ, R4, !PT ;  /* 0x00000004ff0b7209 */ /* 0x000fca0007800000 */
[----:B------:R-:W-:Y:S01]  /*2fe0*/  STG.E desc[UR10][R8.64+0x604], R11 ;  /* 0x0006040b08007986 */ /* 0x000fe2000c10190a */
[----:B---3--:R-:W-:Y:S01]  /*2ff0*/  FADD R5, R6, R5 ;  /* 0x0000000506057221 */ /* 0x008fe20000000000 */
[----:B------:R-:W-:-:S04]  /*3000*/  IADD3 R4, P0, PT, R26, 0x4204, RZ ;  /* 0x000042041a047810 */ /* 0x000fc80007f1e0ff */
[----:B------:R-:W-:-:S05]  /*3010*/  FMNMX R5, RZ, R5, !PT ;  /* 0x00000005ff057209 */ /* 0x000fca0007800000 */
[----:B------:R0:W-:Y:S02]  /*3020*/  STG.E desc[UR10][R8.64+0x404], R5 ;  /* 0x0004040508007986 */ /* 0x0001e4000c10190a */
[----:B0-----:R-:W-:Y:S02]  /*3030*/  IADD3.X R5, PT, PT, RZ, R27, RZ, P0, !PT ;  /* 0x0000001bff057210 */ /* 0x001fe400007fe4ff */
[----:B------:R-:W-:-:S07]  /*3040*/  IADD3.X R27, PT, PT, RZ, R9, RZ, P1, !PT ;  /* 0x00000009ff1b7210 */ /* 0x000fce0000ffe4ff */
.L_x_2:
[----:B-1----:R-:W2:Y:S04]  /*3050*/  LDL.64 R12, [R10+-0x700] ;  /* 0xfff900000a0c7983 */ /* 0x002ea80000100a00 */
[----:B------:R-:W3:Y:S04]  /*3060*/  LDG.E.CONSTANT R7, desc[UR10][R4.64+-0x3a04] ;  /* 0xffc5fc0a04077981 */ /* 0x000ee8000c1e9900 */
[----:B------:R-:W4:Y:S04]  /*3070*/  LDL.64 R14, [R10+-0x380] ;  /* 0xfffc80000a0e7983 */ /* 0x000f280000100a00 */
[----:B------:R-:W5:Y:S04]  /*3080*/  LDG.E.CONSTANT R26, desc[UR10][R4.64+-0x3a00] ;  /* 0xffc6000a041a7981 */ /* 0x000f68000c1e9900 */
[----:B------:R-:W5:Y:S04]  /*3090*/  LDL.64 R8, [R10] ;  /* 0x000000000a087983 */ /* 0x000f680000100a00 */
[----:B------:R-:W5:Y:S04]  /*30a0*/  LDG.E.CONSTANT R18, desc[UR10][R4.64+-0x3800] ;  /* 0xffc8000a04127981 */ /* 0x000f68000c1e9900 */
[----:B------:R-:W5:Y:S04]  /*30b0*/  LDG.E.CONSTANT R17, desc[UR10][R4.64+-0x204] ;  /* 0xfffdfc0a04117981 */ /* 0x000f68000c1e9900 */
[----:B------:R-:W5:Y:S04]  /*30c0*/  LDG.E.CONSTANT R19, desc[UR10][R4.64+-0x3804] ;  /* 0xffc7fc0a04137981 */ /* 0x000f68000c1e9900 */
[----:B------:R-:W5:Y:S01]  /*30d0*/  LDG.E.CONSTANT R11, desc[UR10][R4.64+-0x200] ;  /* 0xfffe000a040b7981 */ /* 0x000f62000c1e9900 */
[----:B------:R-:W-:-:S03]  /*30e0*/  MOV R6, R16 ;  /* 0x0000001000067202 */ /* 0x000fc60000000f00 */
[----:B------:R-:W5:Y:S01]  /*30f0*/  LDG.E.CONSTANT R16, desc[UR10][R4.64+-0x4] ;  /* 0xfffffc0a04107981 */ /* 0x000f62000c1e9900 */
[----:B--2---:R-:W-:Y:S01]  /*3100*/  FADD R12, R21, R12 ;  /* 0x0000000c150c7221 */ /* 0x004fe20000000000 */
[----:B------:R-:W-:-:S03]  /*3110*/  FADD R13, R0, R13 ;  /* 0x0000000d000d7221 */ /* 0x000fc60000000000 */
[----:B---3--:R-:W-:Y:S01]  /*3120*/  FADD R7, R12, R7 ;  /* 0x000000070c077221 */ /* 0x008fe20000000000 */
[----:B----4-:R-:W-:Y:S01]  /*3130*/  FADD R15, R2, R15 ;  /* 0x0000000f020f7221 */ /* 0x010fe20000000000 */
[----:B-----5:R-:W-:Y:S02]  /*3140*/  FADD R26, R13, R26 ;  /* 0x0000001a0d1a7221 */ /* 0x020fe40000000000 */
[----:B------:R-:W2:Y:S01]  /*3150*/  LDL.64 R12, [R10+0x380] ;  /* 0x000380000a0c7983 */ /* 0x000ea20000100a00 */
[----:B------:R-:W-:Y:S01]  /*3160*/  FADD R8, R21, R8 ;  /* 0x0000000815087221 */ /* 0x000fe20000000000 */
[----:B------:R-:W-:Y:S01]  /*3170*/  FADD R14, R3, R14 ;  /* 0x0000000e030e7221 */ /* 0x000fe20000000000 */
[----:B------:R-:W-:Y:S02]  /*3180*/  FADD R15, R15, R18 ;  /* 0x000000120f0f7221 */ /* 0x000fe40000000000 */
[----:B------:R-:W3:Y:S01]  /*3190*/  LDG.E.CONSTANT R18, desc[UR10][R4.64] ;  /* 0x0000000a04127981 */ /* 0x000ee2000c1e9900 */
[----:B------:R-:W-:Y:S01]  /*31a0*/  FADD R8, R8, R17 ;  /* 0x0000001108087221 */ /* 0x000fe20000000000 */
[----:B------:R-:W-:Y:S01]  /*31b0*/  FMNMX R29, RZ, R7, !PT ;  /* 0x00000007ff1d7209 */ /* 0x000fe20007800000 */
[----:B------:R-:W-:Y:S01]  /*31c0*/  FADD R28, R0, R9 ;  /* 0x00000009001c7221 */ /* 0x000fe20000000000 */
[----:B------:R-:W-:Y:S01]  /*31d0*/  MOV R7, R27 ;  /* 0x0000001b00077202 */ /* 0x000fe20000000f00 */
[----:B------:R-:W-:Y:S01]  /*31e0*/  FADD R19, R14, R19 ;  /* 0x000000130e137221 */ /* 0x000fe20000000000 */
[----:B------:R-:W-:Y:S01]  /*31f0*/  FMNMX R31, RZ, R8, !PT ;  /* 0x00000008ff1f7209 */ /* 0x000fe20007800000 */
[----:B------:R-:W4:Y:S01]  /*3200*/  LDG.E.CONSTANT R17, desc[UR10][R4.64+-0x3404] ;  /* 0xffcbfc0a04117981 */ /* 0x000f22000c1e9900 */
[----:B------:R-:W-:-:S03]  /*3210*/  FMNMX R35, RZ, R15, !PT ;  /* 0x0000000fff237209 */ /* 0x000fc60007800000 */
[----:B------:R-:W5:Y:S04]  /*3220*/  LDL.64 R8, [R10+-0x378] ;  /* 0xfffc88000a087983 */ /* 0x000f680000100a00 */
[----:B------:R-:W4:Y:S01]  /*3230*/  LDL.64 R14, [R10+-0x6f8] ;  /* 0xfff908000a0e7983 */ /* 0x000f220000100a00 */
[----:B------:R-:W-:-:S03]  /*3240*/  FMNMX R33, RZ, R26, !PT ;  /* 0x0000001aff217209 */ /* 0x000fc60007800000 */
[----:B------:R0:W-:Y:S04]  /*3250*/  STG.E desc[UR10][R6.64+-0x3a04], R29 ;  /* 0xffc5fc1d06007986 */ /* 0x0001e8000c10190a */
[----:B------:R-:W4:Y:S01]  /*3260*/  LDG.E.CONSTANT R26, desc[UR10][R4.64+-0x3604] ;  /* 0xffc9fc0a041a7981 */ /* 0x000f22000c1e9900 */
[----:B0-----:R-:W-:-:S03]  /*3270*/  FMNMX R29, RZ, R19, !PT ;  /* 0x00000013ff1d7209 */ /* 0x001fc60007800000 */
[----:B------:R-:W4:Y:S01]  /*3280*/  LDG.E.CONSTANT R19, desc[UR10][R4.64+-0x3600] ;  /* 0xffca000a04137981 */ /* 0x000f22000c1e9900 */
[----:B------:R-:W-:-:S03]  /*3290*/  FADD R27, R28, R11 ;  /* 0x0000000b1c1b7221 */ /* 0x000fc60000000000 */
[----:B------:R-:W-:Y:S04]  /*32a0*/  STG.E desc[UR10][R6.64+-0x204], R31 ;  /* 0xfffdfc1f06007986 */ /* 0x000fe8000c10190a */
[----:B------:R0:W-:Y:S02]  /*32b0*/  STG.E desc[UR10][R6.64+-0x3804], R29 ;  /* 0xffc7fc1d06007986 */ /* 0x0001e4000c10190a */
[----:B0-----:R-:W-:Y:S01]  /*32c0*/  FMNMX R29, RZ, R27, !PT ;  /* 0x0000001bff1d7209 */ /* 0x001fe20007800000 */
[----:B--2---:R-:W-:Y:S01]  /*32d0*/  FADD R13, R2, R13 ;  /* 0x0000000d020d7221 */ /* 0x004fe20000000000 */
[----:B------:R-:W-:-:S03]  /*32e0*/  FADD R11, R3, R12 ;  /* 0x0000000c030b7221 */ /* 0x000fc60000000000 */
[----:B---3--:R-:W-:Y:S01]  /*32f0*/  FADD R13, R13, R18 ;  /* 0x000000120d0d7221 */ /* 0x008fe20000000000 */
[----:B------:R-:W-:Y:S01]  /*3300*/  FADD R16, R11, R16 ;  /* 0x000000100b107221 */ /* 0x000fe20000000000 */
[----:B------:R-:W2:Y:S03]  /*3310*/  LDG.E.CONSTANT R18, desc[UR10][R4.64+0x3fc] ;  /* 0x0003fc0a04127981 */ /* 0x000ea6000c1e9900 */
[----:B------:R-:W-:Y:S01]  /*3320*/  FMNMX R31, RZ, R13, !PT ;  /* 0x0000000dff1f7209 */ /* 0x000fe20007800000 */
[----:B------:R-:W3:Y:S01]  /*3330*/  LDG.E.CONSTANT R11, desc[UR10][R4.64+-0x3400] ;  /* 0xffcc000a040b7981 */ /* 0x000ee2000c1e9900 */
[----:B------:R-:W-:Y:S01]  /*3340*/  FMNMX R27, RZ, R16, !PT ;  /* 0x00000010ff1b7209 */ /* 0x000fe20007800000 */
[----:B-----5:R-:W-:Y:S01]  /*3350*/  FADD R8, R3, R8 ;  /* 0x0000000803087221 */ /* 0x020fe20000000000 */
[----:B----4-:R-:W-:Y:S01]  /*3360*/  FADD R13, R21, R14 ;  /* 0x0000000e150d7221 */ /* 0x010fe20000000000 */
[----:B------:R-:W-:-:S02]  /*3370*/  FADD R12, R0, R15 ;  /* 0x0000000f000c7221 */ /* 0x000fc40000000000 */
[----:B------:R-:W4:Y:S01]  /*3380*/  LDL.64 R14, [R10+0x8] ;  /* 0x000008000a0e7983 */ /* 0x000f220000100a00 */
[----:B------:R-:W-:-:S03]  /*3390*/  FADD R17, R8, R17 ;  /* 0x0000001108117221 */ /* 0x000fc60000000000 */
[----:B------:R-:W5:Y:S01]  /*33a0*/  LDG.E.CONSTANT R8, desc[UR10][R4.64+0x200] ;  /* 0x0002000a04087981 */ /* 0x000f62000c1e9900 */
[----:B------:R-:W-:-:S03]  /*33b0*/  FADD R16, R13, R26 ;  /* 0x0000001a0d107221 */ /* 0x000fc60000000000 */
[----:B------:R-:W2:Y:S01]  /*33c0*/  LDG.E.CONSTANT R26, desc[UR10][R4.64+0x1fc] ;  /* 0x0001fc0a041a7981 */ /* 0x000ea2000c1e9900 */
[----:B------:R-:W-:-:S03]  /*33d0*/  FADD R19, R12, R19 ;  /* 0x000000130c137221 */ /* 0x000fc60000000000 */
[----:B------:R-:W2:Y:S04]  /*33e0*/  LDL.64 R12, [R10+0x388] ;  /* 0x000388000a0c7983 */ /* 0x000ea80000100a00 */
[----:B------:R0:W-:Y:S02]  /*33f0*/  STG.E desc[UR10][R6.64+-0x4], R27 ;  /* 0xfffffc1b06007986 */ /* 0x0001e4000c10190a */
[----:B0-----:R-:W-:Y:S01]  /*3400*/  FMNMX R27, RZ, R16, !PT ;  /* 0x00000010ff1b7209 */ /* 0x001fe20007800000 */
[----:B------:R-:W-:Y:S01]  /*3410*/  FADD R16, R2, R9 ;  /* 0x0000000902107221 */ /* 0x000fe20000000000 */
[----:B------:R-:W-:Y:S01]  /*3420*/  FMNMX R9, RZ, R17, !PT ;  /* 0x00000011ff097209 */ /* 0x000fe20007800000 */
[----:B------:R-:W-:Y:S04]  /*3430*/  STG.E desc[UR10][R6.64+-0x3a00], R33 ;  /* 0xffc6002106007986 */ /* 0x000fe8000c10190a */
[----:B------:R0:W-:Y:S04]  /*3440*/  STG.E desc[UR10][R6.64], R31 ;  /* 0x0000001f06007986 */ /* 0x0001e8000c10190a */
[----:B------:R1:W-:Y:S04]  /*3450*/  STG.E desc[UR10][R6.64+-0x3604], R27 ;  /* 0xffc9fc1b06007986 */ /* 0x0003e8000c10190a */
[----:B------:R-:W-:Y:S01]  /*3460*/  STG.E desc[UR10][R6.64+-0x200], R29 ;  /* 0xfffe001d06007986 */ /* 0x000fe2000c10190a */
[----:B0-----:R-:W-:-:S03]  /*3470*/  FMNMX R31, RZ, R19, !PT ;  /* 0x00000013ff1f7209 */ /* 0x001fc60007800000 */
[----:B------:R0:W-:Y:S04]  /*3480*/  STG.E desc[UR10][R6.64+-0x3404], R9 ;  /* 0xffcbfc0906007986 */ /* 0x0001e8000c10190a */
[----:B------:R-:W2:Y:S01]  /*3490*/  LDG.E.CONSTANT R19, desc[UR10][R4.64+-0x3204] ;  /* 0xffcdfc0a04137981 */ /* 0x000ea2000c1e9900 */
[----:B---3--:R-:W-:-:S03]  /*34a0*/  FADD R11, R16, R11 ;  /* 0x0000000b100b7221 */ /* 0x008fc60000000000 */
[----:B------:R-:W3:Y:S02]  /*34b0*/  LDL.64 R16, [R10+-0x6f0] ;  /* 0xfff910000a107983 */ /* 0x000ee40000100a00 */
[----:B------:R-:W-:Y:S02]  /*34c0*/  FMNMX R33, RZ, R11, !PT ;  /* 0x0000000bff217209 */ /* 0x000fe40007800000 */
[----:B------:R-:W3:Y:S01]  /*34d0*/  LDG.E.CONSTANT R11, desc[UR10][R4.64+0x400] ;  /* 0x0004000a040b7981 */ /* 0x000ee2000c1e9900 */
[----:B----4-:R-:W-:Y:S01]  /*34e0*/  FADD R15, R0, R15 ;  /* 0x0000000f000f7221 */ /* 0x010fe20000000000 */
[----:B-1----:R-:W-:Y:S02]  /*34f0*/  FADD R27, R21, R14 ;  /* 0x0000000e151b7221 */ /* 0x002fe40000000000 */
[----:B------:R-:W4:Y:S01]  /*3500*/  LDG.E.CONSTANT R14, desc[UR10][R4.64+-0x3200] ;  /* 0xffce000a040e7981 */ /* 0x000f22000c1e9900 */
[----:B-----5:R-:W-:-:S03]  /*3510*/  FADD R15, R15, R8 ;  /* 0x000000080f0f7221 */ /* 0x020fc60000000000 */
[----:B0-----:R-:W5:Y:S01]  /*3520*/  LDL.64 R8, [R10+-0x370] ;  /* 0xfffc90000a087983 */ /* 0x001f620000100a00 */
[----:B--2---:R-:W-:Y:S01]  /*3530*/  FADD R29, R3, R12 ;  /* 0x0000000c031d7221 */ /* 0x004fe20000000000 */
[----:B------:R-:W-:-:S03]  /*3540*/  FADD R12, R27, R26 ;  /* 0x0000001a1b0c7221 */ /* 0x000fc60000000000 */
[----:B------:R-:W-:Y:S02]  /*3550*/  FADD R26, R29, R18 ;  /* 0x000000121d1a7221 */ /* 0x000fe40000000000 */
[----:B------:R-:W2:Y:S01]  /*3560*/  LDG.E.CONSTANT R18, desc[UR10][R4.64+-0x3004] ;  /* 0xffcffc0a04127981 */ /* 0x000ea2000c1e9900 */
[----:B------:R-:W-:-:S03]  /*3570*/  FADD R28, R2, R13 ;  /* 0x0000000d021c7221 */ /* 0x000fc60000000000 */
[----:B------:R0:W-:Y:S01]  /*3580*/  STG.E desc[UR10][R6.64+-0x3400], R33 ;  /* 0xffcc002106007986 */ /* 0x0001e2000c10190a */
[----:B------:R-:W-:-:S03]  /*3590*/  FMNMX R29, RZ, R12, !PT ;  /* 0x0000000cff1d7209 */ /* 0x000fc60007800000 */
[----:B------:R-:W2:Y:S01]  /*35a0*/  LDL.64 R12, [R10+0x10] ;  /* 0x000010000a0c7983 */ /* 0x000ea20000100a00 */
[----:B0-----:R-:W-:-:S03]  /*35b0*/  FMNMX R33, RZ, R15, !PT ;  /* 0x0000000fff217209 */ /* 0x001fc60007800000 */
[----:B------:R-:W-:Y:S04]  /*35c0*/  STG.E desc[UR10][R6.64+-0x3800], R35 ;  /* 0xffc8002306007986 */ /* 0x000fe8000c10190a */
[----:B------:R0:W-:Y:S02]  /*35d0*/  STG.E desc[UR10][R6.64+-0x3600], R31 ;  /* 0xffca001f06007986 */ /* 0x0001e4000c10190a */
[----:B0-----:R-:W-:Y:S01]  /*35e0*/  FMNMX R31, RZ, R26, !PT ;  /* 0x0000001aff1f7209 */ /* 0x001fe20007800000 */
[----:B---3--:R-:W-:Y:S01]  /*35f0*/  FADD R16, R21, R16 ;  /* 0x0000001015107221 */ /* 0x008fe20000000000 */
[----:B------:R-:W-:-:S03]  /*3600*/  FADD R15, R0, R17 ;  /* 0x00000011000f7221 */ /* 0x000fc60000000000 */
[----:B------:R-:W-:Y:S01]  /*3610*/  FADD R16, R16, R19 ;  /* 0x0000001310107221 */ /* 0x000fe20000000000 */
[----:B------:R-:W-:-:S04]  /*3620*/  FADD R11, R28, R11 ;  /* 0x0000000b1c0b7221 */ /* 0x000fc80000000000 */
[----:B------:R-:W-:Y:S02]  /*3630*/  FMNMX R19, RZ, R16, !PT ;  /* 0x00000010ff137209 */ /* 0x000fe40007800000 */
[----:B------:R-:W-:Y:S01]  /*3640*/  FMNMX R35, RZ, R11, !PT ;  /* 0x0000000bff237209 */ /* 0x000fe20007800000 */
[----:B------:R-:W3:Y:S01]  /*3650*/  LDG.E.CONSTANT R16, desc[UR10][R4.64+0x800] ;  /* 0x0008000a04107981 */ /* 0x000ee2000c1e9900 */
[----:B----4-:R-:W-:-:S03]  /*3660*/  FADD R27, R15, R14 ;  /* 0x0000000e0f1b7221 */ /* 0x010fc60000000000 */
[----:B------:R-:W4:Y:S01]  /*3670*/  LDL.64 R14, [R10+0x390] ;  /* 0x000390000a0e7983 */ /* 0x000f220000100a00 */
[----:B-----5:R-:W-:-:S03]  /*3680*/  FADD R17, R3, R8 ;  /* 0x0000000803117221 */ /* 0x020fc60000000000 */
[----:B------:R-:W5:Y:S04]  /*3690*/  LDG.E.CONSTANT R11, desc[UR10][R4.64+-0x3000] ;  /* 0xffd0000a040b7981 */ /* 0x000f68000c1e9900 */
[----:B------:R-:W3:Y:S01]  /*36a0*/  LDG.E.CONSTANT R8, desc[UR10][R4.64+0x600] ;  /* 0x0006000a04087981 */ /* 0x000ee2000c1e9900 */
[----:B--2---:R-:W-:-:S03]  /*36b0*/  FADD R26, R17, R18 ;  /* 0x00000012111a7221 */ /* 0x004fc60000000000 */
[----:B------:R-:W2:Y:S04]  /*36c0*/  LDG.E.CONSTANT R18, desc[UR10][R4.64+0x5fc] ;  /* 0x0005fc0a04127981 */ /* 0x000ea8000c1e9900 */
[----:B------:R0:W2:Y:S04]  /*36d0*/  LDG.E.CONSTANT R17, desc[UR10][R4.64+0x7fc] ;  /* 0x0007fc0a04117981 */ /* 0x0000a8000c1e9900 */
[----:B------:R1:W-:Y:S01]  /*36e0*/  STG.E desc[UR10][R6.64+-0x3204], R19 ;  /* 0xffcdfc1306007986 */ /* 0x0003e2000c10190a */
[----:B------:R-:W-:Y:S01]  /*36f0*/  FADD R13, R0, R13 ;  /* 0x0000000d000d7221 */ /* 0x000fe20000000000 */
[----:B-1----:R-:W-:Y:S01]  /*3700*/  FMNMX R19, RZ, R26, !PT ;  /* 0x0000001aff137209 */ /* 0x002fe20007800000 */
[----:B------:R-:W-:Y:S01]  /*3710*/  FADD R26, R2, R9 ;  /* 0x00000009021a7221 */ /* 0x000fe20000000000 */
[----:B------:R-:W-:Y:S01]  /*3720*/  FADD R9, R21, R12 ;  /* 0x0000000c15097221 */ /* 0x000fe20000000000 */
[----:B------:R-:W-:Y:S04]  /*3730*/  STG.E desc[UR10][R6.64+0x1fc], R29 ;  /* 0x0001fc1d06007986 */ /* 0x000fe8000c10190a */
[----:B------:R-:W-:Y:S04]  /*3740*/  STG.E desc[UR10][R6.64+0x200], R33 ;  /* 0x0002002106007986 */ /* 0x000fe8000c10190a */
[----:B------:R-:W-:Y:S04]  /*3750*/  STG.E desc[UR10][R6.64+0x3fc], R31 ;  /* 0x0003fc1f06007986 */ /* 0x000fe8000c10190a */
[----:B------:R-:W-:Y:S04]  /*3760*/  STG.E desc[UR10][R6.64+0x400], R35 ;  /* 0x0004002306007986 */ /* 0x000fe8000c10190a */
[----:B------:R-:W-:Y:S01]  /*3770*/  STG.E desc[UR10][R6.64+-0x3004], R19 ;  /* 0xffcffc1306007986 */ /* 0x000fe2000c10190a */
[----:B------:R-:W-:-:S04]  /*3780*/  UIADD3 UR4, UPT, UPT, UR4, 0x3, URZ ;  /* 0x0000000304047890 */ /* 0x000fc8000fffe0ff */
[----:B------:R-:W-:Y:S01]  /*3790*/  UISETP.NE.AND UP0, UPT, UR4, 0xe, UPT ;  /* 0x0000000e0400788c */ /* 0x000fe2000bf05270 */
[----:B------:R-:W-:Y:S02]  /*37a0*/  FMNMX R27, RZ, R27, !PT ;  /* 0x0000001bff1b7209 */ /* 0x000fe40007800000 */
[----:B0-----:R-:W-:Y:S02]  /*37b0*/  IADD3 R4, P0, PT, R4, 0xc00, RZ ;  /* 0x00000c0004047810 */ /* 0x001fe40007f1e0ff */
[----:B------:R-:W-:Y:S01]  /*37c0*/  IADD3 R10, PT, PT, R10, 0x18, RZ ;  /* 0x000000180a0a7810 */ /* 0x000fe20007ffe0ff */
[----:B------:R0:W-:Y:S01]  /*37d0*/  STG.E desc[UR10][R6.64+-0x3200], R27 ;  /* 0xffce001b06007986 */ /* 0x0001e2000c10190a */
[----:B------:R-:W-:Y:S01]  /*37e0*/  IADD3.X R5, PT, PT, RZ, R5, RZ, P0, !PT ;  /* 0x00000005ff057210 */ /* 0x000fe200007fe4ff */
[----:B----4-:R-:W-:Y:S01]  /*37f0*/  FADD R14, R3, R14 ;  /* 0x0000000e030e7221 */ /* 0x010fe20000000000 */
[----:B------:R-:W-:Y:S01]  /*3800*/  FADD R15, R2, R15 ;  /* 0x0000000f020f7221 */ /* 0x000fe20000000000 */
[----:B-----5:R-:W-:-:S03]  /*3810*/  FADD R11, R26, R11 ;  /* 0x0000000b1a0b7221 */ /* 0x020fc60000000000 */
[----:B---3--:R-:W-:Y:S01]  /*3820*/  FADD R16, R15, R16 ;  /* 0x000000100f107221 */ /* 0x008fe20000000000 */
[----:B------:R-:W-:Y:S01]  /*3830*/  FADD R8, R13, R8 ;  /* 0x000000080d087221 */ /* 0x000fe20000000000 */
[----:B------:R-:W-:-:S04]  /*3840*/  FMNMX R13, RZ, R11, !PT ;  /* 0x0000000bff0d7209 */ /* 0x000fc80007800000 */
[----:B------:R-:W-:Y:S01]  /*3850*/  FMNMX R15, RZ, R8, !PT ;  /* 0x00000008ff0f7209 */ /* 0x000fe20007800000 */
[----:B--2---:R-:W-:Y:S01]  /*3860*/  FADD R9, R9, R18 ;  /* 0x0000001209097221 */ /* 0x004fe20000000000 */
[----:B------:R-:W-:-:S04]  /*3870*/  FADD R14, R14, R17 ;  /* 0x000000110e0e7221 */ /* 0x000fc80000000000 */
[----:B------:R-:W-:Y:S02]  /*3880*/  FMNMX R9, RZ, R9, !PT ;  /* 0x00000009ff097209 */ /* 0x000fe40007800000 */
[----:B------:R-:W-:Y:S02]  /*3890*/  FMNMX R17, RZ, R16, !PT ;  /* 0x00000010ff117209 */ /* 0x000fe40007800000 */
[----:B------:R-:W-:Y:S01]  /*38a0*/  FMNMX R11, RZ, R14, !PT ;  /* 0x0000000eff0b7209 */ /* 0x000fe20007800000 */
[----:B------:R1:W-:Y:S04]  /*38b0*/  STG.E desc[UR10][R6.64+-0x3000], R13 ;  /* 0xffd0000d06007986 */ /* 0x0003e8000c10190a */
[----:B------:R1:W-:Y:S04]  /*38c0*/  STG.E desc[UR10][R6.64+0x5fc], R9 ;  /* 0x0005fc0906007986 */ /* 0x0003e8000c10190a */
[----:B------:R1:W-:Y:S04]  /*38d0*/  STG.E desc[UR10][R6.64+0x600], R15 ;  /* 0x0006000f06007986 */ /* 0x0003e8000c10190a */
[----:B------:R1:W-:Y:S04]  /*38e0*/  STG.E desc[UR10][R6.64+0x7fc], R11 ;  /* 0x0007fc0b06007986 */ /* 0x0003e8000c10190a */
[----:B------:R1:W-:Y:S01]  /*38f0*/  STG.E desc[UR10][R6.64+0x800], R17 ;  /* 0x0008001106007986 */ /* 0x0003e2000c10190a */
[----:B------:R-:W-:-:S04]  /*3900*/  IADD3 R16, P1, PT, R6, 0xc00, RZ ;  /* 0x00000c0006107810 */ /* 0x000fc80007f3e0ff */
[----:B0-----:R-:W-:Y:S01]  /*3910*/  IADD3.X R27, PT, PT, RZ, R7, RZ, P1, !PT ;  /* 0x00000007ff1b7210 */ /* 0x001fe20000ffe4ff */
[----:B------:R-:W-:Y:S08]  /*3920*/  BRA.U UP0, `(.L_x_2) ;  /* 0xfffffff500c87547 */ /* 0x000ff0000b83ffff */
[----:B------:R-:W-:Y:S01]  /*3930*/  IMAD.WIDE.U32 R26, R20, 0x4, R24 ;  /* 0x00000004141a7825 */ /* 0x000fe200078e0018 */
[----:B-1----:R-:W2:Y:S04]  /*3940*/  LDL.128 R8, [R1+0x70] ;  /* 0x0000700001087983 */ /* 0x002ea80000100c00 */
[----:B------:R-:W3:Y:S04]  /*3950*/  LDL.128 R4, [R1+0x3f0] ;  /* 0x0003f00001047983 */ /* 0x000ee80000100c00 */
[----:B------:R-:W4:Y:S04]  /*3960*/  LDG.E.CONSTANT R15, desc[UR10][R26.64+0xe000] ;  /* 0x00e0000a1a0f7981 */ /* 0x000f28000c1e9900 */
[----:B------:R-:W5:Y:S04]  /*3970*/  LDG.E.CONSTANT R14, desc[UR10][R26.64+0xe004] ;  /* 0x00e0040a1a0e7981 */ /* 0x000f68000c1e9900 */
[----:B------:R-:W5:Y:S04]  /*3980*/  LDG.E.CONSTANT R13, desc[UR10][R26.64+0xe200] ;  /* 0x00e2000a1a0d7981 */ /* 0x000f68000c1e9900 */
[----:B------:R-:W5:Y:S04]  /*3990*/  LDG.E.CONSTANT R12, desc[UR10][R26.64+0xe400] ;  /* 0x00e4000a1a0c7981 */ /* 0x000f68000c1e9900 */
[----:B------:R-:W5:Y:S04]  /*39a0*/  LDG.E.CONSTANT R17, desc[UR10][R26.64+0xe204] ;  /* 0x00e2040a1a117981 */ /* 0x000f68000c1e9900 */
[----:B------:R-:W5:Y:S01]  /*39b0*/  LDG.E.CONSTANT R16, desc[UR10][R26.64+0xe600] ;  /* 0x00e6000a1a107981 */ /* 0x000f62000c1e9900 */
[C---:B--2---:R-:W-:Y:S01]  /*39c0*/  FADD R8, R21.reuse, R8 ;  /* 0x0000000815087221 */ /* 0x044fe20000000000 */
[----:B------:R-:W-:Y:S01]  /*39d0*/  FADD R9, R0, R9 ;  /* 0x0000000900097221 */ /* 0x000fe20000000000 */
[----:B------:R-:W-:Y:S01]  /*39e0*/  FADD R33, R21, R10 ;  /* 0x0000000a15217221 */ /* 0x000fe20000000000 */
[----:B---3--:R-:W-:Y:S01]  /*39f0*/  FADD R4, R3, R4 ;  /* 0x0000000403047221 */ /* 0x008fe20000000000 */
[----:B----4-:R-:W-:Y:S01]  /*3a00*/  FADD R15, R8, R15 ;  /* 0x0000000f080f7221 */ /* 0x010fe20000000000 */
[----:B-----5:R-:W-:-:S04]  /*3a10*/  FADD R14, R9, R14 ;  /* 0x0000000e090e7221 */ /* 0x020fc80000000000 */
[----:B------:R-:W-:Y:S01]  /*3a20*/  FMNMX R19, RZ, R15, !PT ;  /* 0x0000000fff137209 */ /* 0x000fe20007800000 */
[----:B------:R-:W-:Y:S01]  /*3a30*/  FADD R29, R4, R13 ;  /* 0x0000000d041d7221 */ /* 0x000fe20000000000 */
[----:B------:R-:W-:Y:S01]  /*3a40*/  FADD R4, R2, R5 ;  /* 0x0000000502047221 */ /* 0x000fe20000000000 */
[----:B------:R-:W-:Y:S01]  /*3a50*/  FMNMX R35, RZ, R14, !PT ;  /* 0x0000000eff237209 */ /* 0x000fe20007800000 */
[----:B------:R-:W2:Y:S01]  /*3a60*/  LDG.E.CONSTANT R5, desc[UR10][R26.64+0x11800] ;  /* 0x0118000a1a057981 */ /* 0x000ea2000c1e9900 */
[----:B------:R-:W-:-:S03]  /*3a70*/  FADD R33, R33, R12 ;  /* 0x0000000c21217221 */ /* 0x000fc60000000000 */
[----:B------:R-:W3:Y:S01]  /*3a80*/  LDL.128 R12, [R1+0x770] ;  /* 0x00077000010c7983 */ /* 0x000ee20000100c00 */
[----:B------:R-:W-:-:S03]  /*3a90*/  FADD R17, R4, R17 ;  /* 0x0000001104117221 */ /* 0x000fc60000000000 */
[----:B------:R-:W4:Y:S01]  /*3aa0*/  LDG.E.CONSTANT R4, desc[UR10][R26.64+0x11804] ;  /* 0x0118040a1a047981 */ /* 0x000f22000c1e9900 */
[----:B------:R-:W-:Y:S01]  /*3ab0*/  FADD R31, R3, R6 ;  /* 0x00000006031f7221 */ /* 0x000fe20000000000 */
[----:B------:R-:W-:Y:S02]  /*3ac0*/  IMAD.WIDE.U32 R8, R20, 0x4, R22 ;  /* 0x0000000414087825 */ /* 0x000fe400078e0016 */
[----:B------:R-:W5:Y:S02]  /*3ad0*/  LDG.E.CONSTANT R6, desc[UR10][R26.64+0x11c00] ;  /* 0x011c000a1a067981 */ /* 0x000f64000c1e9900 */
[----:B------:R-:W-:Y:S01]  /*3ae0*/  FADD R16, R31, R16 ;  /* 0x000000101f107221 */ /* 0x000fe20000000000 */
[----:B------:R-:W-:Y:S01]  /*3af0*/  FMNMX R31, RZ, R17, !PT ;  /* 0x00000011ff1f7209 */ /* 0x000fe20007800000 */
[----:B------:R0:W-:Y:S04]  /*3b00*/  STG.E desc[UR10][R8.64+0xe004], R35 ;  /* 0x00e0042308007986 */ /* 0x0001e8000c10190a */
[----:B------:R1:W-:Y:S01]  /*3b10*/  STG.E desc[UR10][R8.64+0xe000], R19 ;  /* 0x00e0001308007986 */ /* 0x0003e2000c10190a */
[----:B0-----:R-:W-:-:S03]  /*3b20*/  FMNMX R35, RZ, R16, !PT ;  /* 0x00000010ff237209 */ /* 0x001fc60007800000 */
[----:B-1----:R-:W5:Y:S01]  /*3b30*/  LDL.128 R16, [R1+0xaf0] ;  /* 0x000af00001107983 */ /* 0x002f620000100c00 */
[----:B---3--:R-:W-:Y:S01]  /*3b40*/  FADD R13, R0, R13 ;  /* 0x0000000d000d7221 */ /* 0x008fe20000000000 */
[----:B------:R-:W-:-:S03]  /*3b50*/  FADD R10, R21, R12 ;  /* 0x0000000c150a7221 */ /* 0x000fc60000000000 */
[----:B----4-:R-:W-:Y:S02]  /*3b60*/  FADD R12, R13, R4 ;  /* 0x000000040d0c7221 */ /* 0x010fe40000000000 */
[----:B------:R-:W3:Y:S01]  /*3b70*/  LDG.E.CONSTANT R4, desc[UR10][R26.64+0x11a04] ;  /* 0x011a040a1a047981 */ /* 0x000ee2000c1e9900 */
[----:B--2---:R-:W-:-:S03]  /*3b80*/  FADD R10, R10, R5 ;  /* 0x000000050a0a7221 */ /* 0x004fc60000000000 */
[----:B------:R-:W2:Y:S01]  /*3b90*/  LDG.E.CONSTANT R5, desc[UR10][R26.64+0x11a00] ;  /* 0x011a000a1a057981 */ /* 0x000ea2000c1e9900 */
[----:B------:R-:W-:Y:S02]  /*3ba0*/  FMNMX R29, RZ, R29, !PT ;  /* 0x0000001dff1d7209 */ /* 0x000fe40007800000 */
[----:B------:R-:W-:Y:S01]  /*3bb0*/  FMNMX R13, RZ, R10, !PT ;  /* 0x0000000aff0d7209 */ /* 0x000fe20007800000 */
[----:B------:R0:W-:Y:S04]  /*3bc0*/  STG.E desc[UR10][R8.64+0xe204], R31 ;  /* 0x00e2041f08007986 */ /* 0x0001e8000c10190a */
[----:B------:R1:W-:Y:S04]  /*3bd0*/  STG.E desc[UR10][R8.64+0xe200], R29 ;  /* 0x00e2001d08007986 */ /* 0x0003e8000c10190a */
[----:B------:R-:W4:Y:S01]  /*3be0*/  LDG.E.CONSTANT R10, desc[UR10][R26.64+0x11e04] ;  /* 0x011e040a1a0a7981 */ /* 0x000f22000c1e9900 */
[----:B-----5:R-:W-:Y:S01]  /*3bf0*/  FADD R17, R2, R17 ;  /* 0x0000001102117221 */ /* 0x020fe20000000000 */
[----:B0-----:R-:W-:Y:S01]  /*3c00*/  FADD R31, R21, R14 ;  /* 0x0000000e151f7221 */ /* 0x001fe20000000000 */
[----:B-1----:R-:W-:Y:S01]  /*3c10*/  FMNMX R29, RZ, R12, !PT ;  /* 0x0000000cff1d7209 */ /* 0x002fe20007800000 */
[----:B------:R-:W5:Y:S04]  /*3c20*/  LDG.E.CONSTANT R14, desc[UR10][R26.64+0x11e00] ;  /* 0x011e000a1a0e7981 */ /* 0x000f68000c1e9900 */
[----:B------:R-:W5:Y:S01]  /*3c30*/  LDG.E.CONSTANT R12, desc[UR10][R26.64+0x11c04] ;  /* 0x011c040a1a0c7981 */ /* 0x000f62000c1e9900 */
[----:B------:R-:W-:Y:S01]  /*3c40*/  FADD R16, R3, R16 ;  /* 0x0000001003107221 */ /* 0x000fe20000000000 */
[----:B---3--:R-:W-:-:S02]  /*3c50*/  FADD R17, R17, R4 ;  /* 0x0000000411117221 */ /* 0x008fc40000000000 */
[----:B------:R-:W3:Y:S01]  /*3c60*/  LDG.E.CONSTANT R4, desc[UR10][R26.64+0xe604] ;  /* 0x00e6040a1a047981 */ /* 0x000ee2000c1e9900 */
[----:B--2---:R-:W-:-:S03]  /*3c70*/  FADD R16, R16, R5 ;  /* 0x0000000510107221 */ /* 0x004fc60000000000 */
[----:B------:R-:W2:Y:S01]  /*3c80*/  LDG.E.CONSTANT R5, desc[UR10][R26.64+0xe404] ;  /* 0x00e4040a1a057981 */ /* 0x000ea2000c1e9900 */
        /* <DEDUP_REMOVED lines=10> */
[----:B----4-:R-:W-:-:S02]  /*3d30*/  FADD R10, R19, R10 ;  /* 0x0000000a130a7221 */ /* 0x010fc40000000000 */
[----:B-----5:R-:W-:Y:S01]  /*3d40*/  FADD R7, R7, R14 ;  /* 0x0000000e07077221 */ /* 0x020fe20000000000 */
[----:B------:R-:W-:Y:S01]  /*3d50*/  FADD R12, R15, R12 ;  /* 0x0000000c0f0c7221 */ /* 0x000fe20000000000 */
[----:B------:R0:W-:Y:S01]  /*3d60*/  STG.E desc[UR10][R8.64+0x11a00], R13 ;  /* 0x011a000d08007986 */ /* 0x0001e2000c10190a */
[----:B------:R-:W-:Y:S02]  /*3d70*/  FMNMX R33, RZ, R33, !PT ;  /* 0x00000021ff217209 */ /* 0x000fe40007800000 */
[----:B------:R-:W-:Y:S02]  /*3d80*/  FMNMX R17, RZ, R17, !PT ;  /* 0x00000011ff117209 */ /* 0x000fe40007800000 */
[----:B------:R-:W-:Y:S02]  /*3d90*/  FMNMX R7, RZ, R7, !PT ;  /* 0x00000007ff077209 */ /* 0x000fe40007800000 */
[----:B------:R-:W-:Y:S02]  /*3da0*/  FMNMX R15, RZ, R10, !PT ;  /* 0x0000000aff0f7209 */ /* 0x000fe40007800000 */
[----:B0-----:R-:W-:Y:S01]  /*3db0*/  FMNMX R13, RZ, R12, !PT ;  /* 0x0000000cff0d7209 */ /* 0x001fe20007800000 */
[----:B------:R-:W-:Y:S04]  /*3dc0*/  STG.E desc[UR10][R8.64+0xe400], R33 ;  /* 0x00e4002108007986 */ /* 0x000fe8000c10190a */
        /* <DEDUP_REMOVED lines=9> */
[----:B---3--:R-:W-:-:S05]  /*3e60*/  FADD R4, R11, R4 ;  /* 0x000000040b047221 */ /* 0x008fca0000000000 */
[----:B------:R-:W-:-:S05]  /*3e70*/  FMNMX R11, RZ, R4, !PT ;  /* 0x00000004ff0b7209 */ /* 0x000fca0007800000 */
[----:B------:R-:W-:Y:S01]  /*3e80*/  STG.E desc[UR10][R8.64+0xe604], R11 ;  /* 0x00e6040b08007986 */ /* 0x000fe2000c10190a */
[----:B--2---:R-:W-:Y:S01]  /*3e90*/  FADD R5, R6, R5 ;  /* 0x0000000506057221 */ /* 0x004fe20000000000 */
[----:B------:R-:W-:-:S04]  /*3ea0*/  IADD3 R4, P0, PT, R26, 0x12204, RZ ;  /* 0x000122041a047810 */ /* 0x000fc80007f1e0ff */
[----:B------:R-:W-:-:S05]  /*3eb0*/  FMNMX R5, RZ, R5, !PT ;  /* 0x00000005ff057209 */ /* 0x000fca0007800000 */
[----:B------:R0:W-:Y:S02]  /*3ec0*/  STG.E desc[UR10][R8.64+0xe404], R5 ;  /* 0x00e4040508007986 */ /* 0x0001e4000c10190a */
[----:B0-----:R-:W-:Y:S02]  /*3ed0*/  IADD3.X R5, PT, PT, RZ, R27, RZ, P0, !PT ;  /* 0x0000001bff057210 */ /* 0x001fe400007fe4ff */
[----:B------:R-:W-:-:S07]  /*3ee0*/  IADD3.X R27, PT, PT, RZ, R9, RZ, P1, !PT ;  /* 0x00000009ff1b7210 */ /* 0x000fce0000ffe4ff */
.L_x_3:
        /* <DEDUP_REMOVED lines=234> */
.L_x_4:
        /* <DEDUP_REMOVED lines=234> */
.L_x_5:
        /* <DEDUP_REMOVED lines=234> */
.L_x_6:
        /* <DEDUP_REMOVED lines=234> */
.L_x_7:
        /* <DEDUP_REMOVED lines=234> */
.L_x_8:
        /* <DEDUP_REMOVED lines=142> */
[C---:B------:R-:W-:Y:S01]  /*90f0*/  IMAD.WIDE.U32 R24, R20.reuse, 0x4, R24 ;  /* 0x0000000414187825 */ /* 0x040fe200078e0018 */
[----:B-1----:R-:W2:Y:S04]  /*9100*/  LDL.128 R12, [R1+0x310] ;  /* 0x00031000010c7983 */ /* 0x002ea80000100c00 */
[----:B------:R-:W3:Y:S04]  /*9110*/  LDG.E.CONSTANT R9, desc[UR10][R24.64+0x62000] ;  /* 0x0620000a18097981 */ /* 0x000ee8000c1e9900 */
[----:B------:R-:W4:Y:S01]  /*9120*/  LDG.E.CONSTANT R19, desc[UR10][R24.64+0x62004] ;  /* 0x0620040a18137981 */ /* 0x000f22000c1e9900 */
[----:B------:R-:W-:-:S03]  /*9130*/  IMAD.WIDE.U32 R22, R20, 0x4, R22 ;  /* 0x0000000414167825 */ /* 0x000fc600078e0016 */
[----:B------:R-:W5:Y:S04]  /*9140*/  LDL.128 R4, [R1+0x690] ;  /* 0x0006900001047983 */ /* 0x000f680000100c00 */
[----:B------:R-:W5:Y:S04]  /*9150*/  LDG.E.CONSTANT R16, desc[UR10][R24.64+0x62400] ;  /* 0x0624000a18107981 */ /* 0x000f68000c1e9900 */
[----:B------:R-:W5:Y:S04]  /*9160*/  LDG.E.CONSTANT R26, desc[UR10][R24.64+0x62600] ;  /* 0x0626000a181a7981 */ /* 0x000f68000c1e9900 */
[----:B------:R-:W5:Y:S04]  /*9170*/  LDG.E.CONSTANT R17, desc[UR10][R24.64+0x62200] ;  /* 0x0622000a18117981 */ /* 0x000f68000c1e9900 */
[----:B------:R-:W5:Y:S01]  /*9180*/  LDG.E.CONSTANT R18, desc[UR10][R24.64+0x62204] ;  /* 0x0622040a18127981 */ /* 0x000f62000c1e9900 */
[----:B--2---:R-:W-:-:S04]  /*9190*/  FADD R12, R21, R12 ;  /* 0x0000000c150c7221 */ /* 0x004fc80000000000 */
[----:B---3--:R-:W-:Y:S01]  /*91a0*/  FADD R20, R12, R9 ;  /* 0x000000090c147221 */ /* 0x008fe20000000000 */
[----:B------:R-:W-:Y:S01]  /*91b0*/  FADD R12, R0, R13 ;  /* 0x0000000d000c7221 */ /* 0x000fe20000000000 */
[----:B------:R-:W2:Y:S03]  /*91c0*/  LDL.128 R8, [R1+0xa10] ;  /* 0x000a100001087983 */ /* 0x000ea60000100c00 */
[----:B----4-:R-:W-:Y:S01]  /*91d0*/  FADD R19, R12, R19 ;  /* 0x000000130c137221 */ /* 0x010fe20000000000 */
[----:B------:R-:W3:Y:S04]  /*91e0*/  LDG.E.CONSTANT R13, desc[UR10][R24.64+0x65800] ;  /* 0x0658000a180d7981 */ /* 0x000ee8000c1e9900 */
[----:B------:R-:W4:Y:S01]  /*91f0*/  LDG.E.CONSTANT R12, desc[UR10][R24.64+0x65804] ;  /* 0x0658040a180c7981 */ /* 0x000f22000c1e9900 */
[----:B------:R-:W-:Y:S01]  /*9200*/  FADD R29, R21, R14 ;  /* 0x0000000e151d7221 */ /* 0x000fe20000000000 */
[C---:B-----5:R-:W-:Y:S01]  /*9210*/  FADD R31, R3.reuse, R6 ;  /* 0x00000006031f7221 */ /* 0x060fe20000000000 */
[----:B------:R-:W-:Y:S01]  /*9220*/  FADD R4, R3, R4 ;  /* 0x0000000403047221 */ /* 0x000fe20000000000 */
[----:B------:R-:W-:Y:S01]  /*9230*/  FADD R5, R2, R5 ;  /* 0x0000000502057221 */ /* 0x000fe20000000000 */
[----:B------:R-:W-:Y:S01]  /*9240*/  FADD R16, R29, R16 ;  /* 0x000000101d107221 */ /* 0x000fe20000000000 */
[----:B------:R-:W-:Y:S01]  /*9250*/  FMNMX R29, RZ, R19, !PT ;  /* 0x00000013ff1d7209 */ /* 0x000fe20007800000 */
[----:B------:R-:W-:Y:S01]  /*9260*/  FADD R26, R31, R26 ;  /* 0x0000001a1f1a7221 */ /* 0x000fe20000000000 */
[----:B------:R-:W-:Y:S01]  /*9270*/  FMNMX R27, RZ, R20, !PT ;  /* 0x00000014ff1b7209 */ /* 0x000fe20007800000 */
[----:B------:R-:W5:Y:S01]  /*9280*/  LDG.E.CONSTANT R6, desc[UR10][R24.64+0x65a04] ;  /* 0x065a040a18067981 */ /* 0x000f62000c1e9900 */
[----:B------:R-:W-:Y:S01]  /*9290*/  FADD R4, R4, R17 ;  /* 0x0000001104047221 */ /* 0x000fe20000000000 */
[----:B------:R-:W-:Y:S01]  /*92a0*/  FMNMX R33, RZ, R16, !PT ;  /* 0x00000010ff217209 */ /* 0x000fe20007800000 */
[----:B------:R-:W-:Y:S01]  /*92b0*/  FADD R14, R5, R18 ;  /* 0x00000012050e7221 */ /* 0x000fe20000000000 */
[----:B------:R0:W-:Y:S04]  /*92c0*/  STG.E desc[UR10][R22.64+0x62004], R29 ;  /* 0x0620041d16007986 */ /* 0x0001e8000c10190a */
[----:B------:R-:W5:Y:S01]  /*92d0*/  LDL.128 R16, [R1+0xd90] ;  /* 0x000d900001107983 */ /* 0x000f620000100c00 */
[----:B------:R-:W-:-:S03]  /*92e0*/  FMNMX R31, RZ, R14, !PT ;  /* 0x0000000eff1f7209 */ /* 0x000fc60007800000 */
[----:B------:R1:W-:Y:S01]  /*92f0*/  STG.E desc[UR10][R22.64+0x62000], R27 ;  /* 0x0620001b16007986 */ /* 0x0003e2000c10190a */
[----:B0-----:R-:W-:-:S03]  /*9300*/  FMNMX R29, RZ, R26, !PT ;  /* 0x0000001aff1d7209 */ /* 0x001fc60007800000 */
[----:B------:R-:W5:Y:S04]  /*9310*/  LDG.E.CONSTANT R20, desc[UR10][R24.64+0x65e00] ;  /* 0x065e000a18147981 */ /* 0x000f68000c1e9900 */
[----:B------:R-:W5:Y:S01]  /*9320*/  LDG.E.CONSTANT R14, desc[UR10][R24.64+0x65c04] ;  /* 0x065c040a180e7981 */ /* 0x000f62000c1e9900 */
[----:B-1----:R-:W-:-:S03]  /*9330*/  FMNMX R27, RZ, R4, !PT ;  /* 0x00000004ff1b7209 */ /* 0x002fc60007800000 */
[----:B------:R-:W5:Y:S04]  /*9340*/  LDG.E.CONSTANT R5, desc[UR10][R24.64+0x65a00] ;  /* 0x065a000a18057981 */ /* 0x000f68000c1e9900 */
[----:B------:R-:W5:Y:S01]  /*9350*/  LDG.E.CONSTANT R4, desc[UR10][R24.64+0x65c00] ;  /* 0x065c000a18047981 */ /* 0x000f62000c1e9900 */
[----:B--2---:R-:W-:Y:S01]  /*9360*/  FADD R8, R21, R8 ;  /* 0x0000000815087221 */ /* 0x004fe20000000000 */
[----:B------:R-:W-:-:S03]  /*9370*/  FADD R9, R0, R9 ;  /* 0x0000000900097221 */ /* 0x000fc60000000000 */
[----:B---3--:R-:W-:Y:S02]  /*9380*/  FADD R13, R8, R13 ;  /* 0x0000000d080d7221 */ /* 0x008fe40000000000 */
[----:B------:R-:W2:Y:S01]  /*9390*/  LDG.E.CONSTANT R8, desc[UR10][R24.64+0x62604] ;  /* 0x0626040a18087981 */ /* 0x000ea2000c1e9900 */
[----:B----4-:R-:W-:-:S03]  /*93a0*/  FADD R26, R9, R12 ;  /* 0x0000000c091a7221 */ /* 0x010fc60000000000 */
[----:B------:R-:W3:Y:S04]  /*93b0*/  LDG.E.CONSTANT R9, desc[UR10][R24.64+0x62404] ;  /* 0x0624040a18097981 */ /* 0x000ee8000c1e9900 */
[----:B------:R-:W4:Y:S01]  /*93c0*/  LDG.E.CONSTANT R12, desc[UR10][R24.64+0x65e04] ;  /* 0x065e040a180c7981 */ /* 0x000f22000c1e9900 */
[----:B------:R-:W-:Y:S01]  /*93d0*/  FADD R7, R2, R7 ;  /* 0x0000000702077221 */ /* 0x000fe20000000000 */
[----:B------:R-:W-:Y:S02]  /*93e0*/  FADD R11, R0, R11 ;  /* 0x0000000b000b7221 */ /* 0x000fe40000000000 */
[----:B------:R0:W-:Y:S04]  /*93f0*/  STG.E desc[UR10][R22.64+0x62200], R27 ;  /* 0x0622001b16007986 */ /* 0x0001e8000c10190a */
[----:B------:R1:W-:Y:S01]  /*9400*/  STG.E desc[UR10][R22.64+0x62600], R29 ;  /* 0x0626001d16007986 */ /* 0x0003e2000c10190a */
[----:B------:R-:W-:Y:S01]  /*9410*/  FMNMX R13, RZ, R13, !PT ;  /* 0x0000000dff0d7209 */ /* 0x000fe20007800000 */
[----:B-----5:R-:W-:Y:S01]  /*9420*/  FADD R17, R2, R17 ;  /* 0x0000001102117221 */ /* 0x020fe20000000000 */
[----:B0-----:R-:W-:Y:S01]  /*9430*/  FADD R27, R21, R10 ;  /* 0x0000000a151b7221 */ /* 0x001fe20000000000 */
[----:B------:R-:W-:Y:S01]  /*9440*/  FADD R10, R0, R15 ;  /* 0x0000000f000a7221 */ /* 0x000fe20000000000 */
[----:B-1----:R-:W-:Y:S01]  /*9450*/  FADD R29, R3, R18 ;  /* 0x00000012031d7221 */ /* 0x002fe20000000000 */
[----:B------:R-:W-:-:S03]  /*9460*/  FADD R6, R17, R6 ;  /* 0x0000000611067221 */ /* 0x000fc60000000000 */
[----:B------:R-:W-:Y:S01]  /*9470*/  FADD R20, R29, R20 ;  /* 0x000000141d147221 */ /* 0x000fe20000000000 */
[----:B------:R-:W-:Y:S01]  /*9480*/  FADD R14, R11, R14 ;  /* 0x0000000e0b0e7221 */ /* 0x000fe20000000000 */
[----:B------:R0:W-:Y:S01]  /*9490*/  STG.E desc[UR10][R22.64+0x65800], R13 ;  /* 0x0658000d16007986 */ /* 0x0001e2000c10190a */
[----:B------:R-:W-:Y:S01]  /*94a0*/  FMNMX R15, RZ, R26, !PT ;  /* 0x0000001aff0f7209 */ /* 0x000fe20007800000 */
[----:B------:R-:W-:Y:S01]  /*94b0*/  FADD R4, R27, R4 ;  /* 0x000000041b047221 */ /* 0x000fe20000000000 */
[----:B------:R-:W-:Y:S01]  /*94c0*/  FMNMX R17, RZ, R6, !PT ;  /* 0x00000006ff117209 */ /* 0x000fe20007800000 */
[----:B------:R-:W-:-:S03]  /*94d0*/  FADD R16, R3, R16 ;  /* 0x0000001003107221 */ /* 0x000fc60000000000 */
[----:B------:R-:W-:Y:S02]  /*94e0*/  FMNMX R27, RZ, R4, !PT ;  /* 0x00000004ff1b7209 */ /* 0x000fe40007800000 */
[----:B0-----:R-:W-:Y:S01]  /*94f0*/  FMNMX R13, RZ, R14, !PT ;  /* 0x0000000eff0d7209 */ /* 0x001fe20007800000 */
[----:B------:R-:W-:Y:S01]  /*9500*/  STG.E desc[UR10][R22.64+0x62400], R33 ;  /* 0x0624002116007986 */ /* 0x000fe2000c10190a */
[----:B------:R-:W-:-:S03]  /*9510*/  FADD R5, R16, R5 ;  /* 0x0000000510057221 */ /* 0x000fc60000000000 */
[----:B------:R-:W-:Y:S04]  /*9520*/  STG.E desc[UR10][R22.64+0x62204], R31 ;  /* 0x0622041f16007986 */ /* 0x000fe8000c10190a */
[----:B------:R-:W-:Y:S04]  /*9530*/  STG.E desc[UR10][R22.64+0x65804], R15 ;  /* 0x0658040f16007986 */ /* 0x000fe8000c10190a */
[----:B------:R-:W-:Y:S04]  /*9540*/  STG.E desc[UR10][R22.64+0x65c00], R27 ;  /* 0x065c001b16007986 */ /* 0x000fe8000c10190a */
[----:B------:R-:W-:Y:S04]  /*9550*/  STG.E desc[UR10][R22.64+0x65a04], R17 ;  /* 0x065a041116007986 */ /* 0x000fe8000c10190a */
[----:B------:R-:W-:Y:S01]  /*9560*/  STG.E desc[UR10][R22.64+0x65c04], R13 ;  /* 0x065c040d16007986 */ /* 0x000fe2000c10190a */
[----:B------:R-:W-:Y:S01]  /*9570*/  FADD R19, R2, R19 ;  /* 0x0000001302137221 */ /* 0x000fe20000000000 */
[----:B------:R-:W-:-:S02]  /*9580*/  FMNMX R5, RZ, R5, !PT ;  /* 0x00000005ff057209 */ /* 0x000fc40007800000 */
[----:B------:R-:W-:-:S03]  /*9590*/  IADD3 R4, P0, PT, R24, 0x66204, RZ ;  /* 0x0006620418047810 */ /* 0x000fc60007f1e0ff */
[----:B------:R0:W-:Y:S01]  /*95a0*/  STG.E desc[UR10][R22.64+0x65a00], R5 ;  /* 0x065a000516007986 */ /* 0x0001e2000c10190a */
[----:B------:R-:W-:Y:S01]  /*95b0*/  IADD3 R16, P1, PT, R22, 0x66204, RZ ;  /* 0x0006620416107810 */ /* 0x000fe20007f3e0ff */
[----:B------:R-:W-:Y:S01]  /*95c0*/  UMOV UR4, 0x2 ;  /* 0x0000000200047882 */ /* 0x000fe20000000000 */
[----:B--2---:R-:W-:Y:S01]  /*95d0*/  FADD R8, R7, R8 ;  /* 0x0000000807087221 */ /* 0x004fe20000000000 */
[----:B---3--:R-:W-:Y:S01]  /*95e0*/  FADD R9, R10, R9 ;  /* 0x000000090a097221 */ /* 0x008fe20000000000 */
[----:B------:R-:W-:-:S03]  /*95f0*/  FMNMX R7, RZ, R20, !PT ;  /* 0x00000014ff077209 */ /* 0x000fc60007800000 */
[----:B------:R-:W-:Y:S02]  /*9600*/  FMNMX R11, RZ, R8, !PT ;  /* 0x00000008ff0b7209 */ /* 0x000fe40007800000 */
[----:B------:R-:W-:Y:S01]  /*9610*/  FMNMX R9, RZ, R9, !PT ;  /* 0x00000009ff097209 */ /* 0x000fe20007800000 */
[----:B------:R-:W-:Y:S04]  /*9620*/  STG.E desc[UR10][R22.64+0x65e00], R7 ;  /* 0x065e000716007986 */ /* 0x000fe8000c10190a */
[----:B------:R-:W-:Y:S04]  /*9630*/  STG.E desc[UR10][R22.64+0x62404], R9 ;  /* 0x0624040916007986 */ /* 0x000fe8000c10190a */
[----:B------:R-:W-:Y:S01]  /*9640*/  STG.E desc[UR10][R22.64+0x62604], R11 ;  /* 0x0626040b16007986 */ /* 0x000fe2000c10190a */
[----:B----4-:R-:W-:-:S05]  /*9650*/  FADD R12, R19, R12 ;  /* 0x0000000c130c7221 */ /* 0x010fca0000000000 */
[----:B0-----:R-:W-:Y:S02]  /*9660*/  FMNMX R5, RZ, R12, !PT ;  /* 0x0000000cff057209 */ /* 0x001fe40007800000 */
[----:B------:R-:W-:-:S03]  /*9670*/  IADD3 R10, PT, PT, R1, 0xa20, RZ ;  /* 0x00000a20010a7810 */ /* 0x000fc60007ffe0ff */
[----:B------:R0:W-:Y:S02]  /*9680*/  STG.E desc[UR10][R22.64+0x65e04], R5 ;  /* 0x065e040516007986 */ /* 0x0001e4000c10190a */
[----:B0-----:R-:W-:Y:S02]  /*9690*/  IADD3.X R5, PT, PT, RZ, R25, RZ, P0, !PT ;  /* 0x00000019ff057210 */ /* 0x001fe400007fe4ff */
[----:B------:R-:W-:-:S07]  /*96a0*/  IADD3.X R25, PT, PT, RZ, R23, RZ, P1, !PT ;  /* 0x00000017ff197210 */ /* 0x000fce0000ffe4ff */
.L_x_9:
[----:B-1----:R-:W2:Y:S04]  /*96b0*/  LDL.64 R6, [R10+-0x700] ;  /* 0xfff900000a067983 */ /* 0x002ea80000100a00 */
[----:B------:R-:W3:Y:S04]  /*96c0*/  LDG.E.CONSTANT R27, desc[UR10][R4.64+-0x3a04] ;  /* 0xffc5fc0a041b7981 */ /* 0x000ee8000c1e9900 */
[----:B------:R-:W4:Y:S04]  /*96d0*/  LDG.E.CONSTANT R24, desc[UR10][R4.64+-0x3a00] ;  /* 0xffc6000a04187981 */ /* 0x000f28000c1e9900 */
[----:B------:R-:W5:Y:S04]  /*96e0*/  LDL.64 R8, [R10+-0x380] ;  /* 0xfffc80000a087983 */ /* 0x000f680000100a00 */
[----:B------:R-:W5:Y:S04]  /*96f0*/  LDG.E.CONSTANT R26, desc[UR10][R4.64+-0x3804] ;  /* 0xffc7fc0a041a7981 */ /* 0x000f68000c1e9900 */
[----:B------:R-:W5:Y:S04]  /*9700*/  LDL.64 R14, [R10] ;  /* 0x000000000a0e7983 */ /* 0x000f680000100a00 */
[----:B------:R-:W5:Y:S04]  /*9710*/  LDG.E.CONSTANT R23, desc[UR10][R4.64+-0x204] ;  /* 0xfffdfc0a04177981 */ /* 0x000f68000c1e9900 */
[----:B------:R-:W5:Y:S04]  /*9720*/  LDG.E.CONSTANT R22, desc[UR10][R4.64+-0x3800] ;  /* 0xffc8000a04167981 */ /* 0x000f68000c1e9900 */
[----:B------:R-:W5:Y:S04]  /*9730*/  LDL.64 R12, [R10+0x380] ;  /* 0x000380000a0c7983 */ /* 0x000f680000100a00 */
[----:B------:R-:W5:Y:S04]  /*9740*/  LDG.E.CONSTANT R20, desc[UR10][R4.64+-0x200] ;  /* 0xfffe000a04147981 */ /* 0x000f68000c1e9900 */
[----:B------:R-:W5:Y:S04]  /*9750*/  LDG.E.CONSTANT R19, desc[UR10][R4.64+-0x4] ;  /* 0xfffffc0a04137981 */ /* 0x000f68000c1e9900 */
[----:B------:R-:W5:Y:S04]  /*9760*/  LDG.E.CONSTANT R17, desc[UR10][R4.64] ;  /* 0x0000000a04117981 */ /* 0x000f68000c1e9900 */
[----:B------:R-:W5:Y:S01]  /*9770*/  LDG.E.CONSTANT R18, desc[UR10][R4.64+-0x3604] ;  /* 0xffc9fc0a04127981 */ /* 0x000f62000c1e9900 */
[----:B--2---:R-:W-:Y:S01]  /*9780*/  FADD R6, R21, R6 ;  /* 0x0000000615067221 */ /* 0x004fe20000000000 */
[----:B------:R-:W-:-:S03]  /*9790*/  FADD R7, R0, R7 ;  /* 0x0000000700077221 */ /* 0x000fc60000000000 */
[----:B---3--:R-:W-:Y:S01]  /*97a0*/  FADD R27, R6, R27 ;  /* 0x0000001b061b7221 */ /* 0x008fe20000000000 */
[----:B----4-:R-:W-:Y:S02]  /*97b0*/  FADD R24, R7, R24 ;  /* 0x0000001807187221 */ /* 0x010fe40000000000 */
[----:B------:R-:W2:Y:S01]  /*97c0*/  LDL.64 R6, [R10+-0x6f8] ;  /* 0xfff908000a067983 */ /* 0x000ea20000100a00 */
[----:B-----5:R-:W-:-:S04]  /*97d0*/  FADD R11, R3, R8 ;  /* 0x00000008030b7221 */ /* 0x020fc80000000000 */
[----:B------:R-:W-:Y:S02]  /*97e0*/  FADD R26, R11, R26 ;  /* 0x0000001a0b1a7221 */ /* 0x000fe40000000000 */
[----:B------:R-:W3:Y:S01]  /*97f0*/  LDG.E.CONSTANT R11, desc[UR10][R4.64+-0x3600] ;  /* 0xffca000a040b7981 */ /* 0x000ee2000c1e9900 */
[----:B------:R-:W-:Y:S01]  /*9800*/  FADD R14, R21, R14 ;  /* 0x0000000e150e7221 */ /* 0x000fe20000000000 */
[----:B------:R-:W-:-:S03]  /*9810*/  FADD R9, R2, R9 ;  /* 0x0000000902097221 */ /* 0x000fc60000000000 */
[----:B------:R-:W-:Y:S01]  /*9820*/  FADD R14, R14, R23 ;  /* 0x000000170e0e7221 */ /* 0x000fe20000000000 */
[----:B------:R-:W-:-:S04]  /*9830*/  FADD R22, R9, R22 ;  /* 0x0000001609167221 */ /* 0x000fc80000000000 */
[----:B------:R-:W-:Y:S01]  /*9840*/  FMNMX R29, RZ, R14, !PT ;  /* 0x0000000eff1d7209 */ /* 0x000fe20007800000 */
[----:B------:R-:W-:Y:S01]  /*9850*/  FADD R15, R0, R15 ;  /* 0x0000000f000f7221 */ /* 0x000fe20000000000 */
[----:B------:R-:W-:Y:S01]  /*9860*/  FADD R14, R3, R12 ;  /* 0x0000000c030e7221 */ /* 0x000fe20000000000 */
[----:B------:R-:W-:Y:S01]  /*9870*/  FMNMX R31, RZ, R22, !PT ;  /* 0x00000016ff1f7209 */ /* 0x000fe20007800000 */
[----:B------:R-:W-:Y:S01]  /*9880*/  FADD R22, R2, R13 ;  /* 0x0000000d02167221 */ /* 0x000fe20000000000 */
[----:B------:R-:W-:Y:S01]  /*9890*/  MOV R8, R16 ;  /* 0x0000001000087202 */ /* 0x000fe20000000f00 */
[----:B------:R-:W4:Y:S01]  /*98a0*/  LDL.64 R12, [R10+-0x378] ;  /* 0xfffc88000a0c7983 */ /* 0x000f220000100a00 */
[----:B------:R-:W-:Y:S01]  /*98b0*/  FMNMX R27, RZ, R27, !PT ;  /* 0x0000001bff1b7209 */ /* 0x000fe20007800000 */
[----:B------:R-:W-:Y:S01]  /*98c0*/  FADD R20, R15, R20 ;  /* 0x000000140f147221 */ /* 0x000fe20000000000 */
[----:B------:R-:W-:Y:S01]  /*98d0*/  MOV R9, R25 ;  /* 0x0000001900097202 */ /* 0x000fe20000000f00 */
[----:B------:R-:W-:Y:S01]  /*98e0*/  FADD R16, R14, R19 ;  /* 0x000000130e107221 */ /* 0x000fe20000000000 */
[----:B------:R-:W-:Y:S01]  /*98f0*/  FMNMX R25, RZ, R24, !PT ;  /* 0x00000018ff197209 */ /* 0x000fe20007800000 */
[----:B------:R-:W5:Y:S01]  /*9900*/  LDL.64 R14, [R10+0x8] ;  /* 0x000008000a0e7983 */ /* 0x000f620000100a00 */
[----:B------:R-:W-:Y:S01]  /*9910*/  FMNMX R23, RZ, R26, !PT ;  /* 0x0000001aff177209 */ /* 0x000fe20007800000 */
[----:B------:R-:W-:-:S02]  /*9920*/  FADD R17, R22, R17 ;  /* 0x0000001116117221 */ /* 0x000fc40000000000 */
[----:B------:R-:W5:Y:S04]  /*9930*/  LDG.E.CONSTANT R19, desc[UR10][R4.64+-0x3400] ;  /* 0xffcc000a04137981 */ /* 0x000f68000c1e9900 */
[----:B------:R0:W-:Y:S04]  /*9940*/  STG.E desc[UR10][R8.64+-0x3a04], R27 ;  /* 0xffc5fc1b08007986 */ /* 0x0001e8000c10190a */
[----:B------:R1:W-:Y:S04]  /*9950*/  STG.E desc[UR10][R8.64+-0x3800], R31 ;  /* 0xffc8001f08007986 */ /* 0x0003e8000c10190a */
[----:B------:R1:W-:Y:S01]  /*9960*/  STG.E desc[UR10][R8.64+-0x3a00], R25 ;  /* 0xffc6001908007986 */ /* 0x0003e2000c10190a */
[----:B0-----:R-:W-:-:S03]  /*9970*/  FMNMX R27, RZ, R16, !PT ;  /* 0x00000010ff1b7209 */ /* 0x001fc60007800000 */
[----:B------:R0:W-:Y:S01]  /*9980*/  STG.E desc[UR10][R8.64+-0x3804], R23 ;  /* 0xffc7fc1708007986 */ /* 0x0001e2000c10190a */
[----:B-1----:R-:W-:-:S03]  /*9990*/  FMNMX R31, RZ, R17, !PT ;  /* 0x00000011ff1f7209 */ /* 0x002fc60007800000 */
[----:B------:R-:W5:Y:S04]  /*99a0*/  LDG.E.CONSTANT R24, desc[UR10][R4.64+0x200] ;  /* 0x0002000a04187981 */ /* 0x000f68000c1e9900 */
[----:B------:R-:W5:Y:S04]  /*99b0*/  LDG.E.CONSTANT R25, desc[UR10][R4.64+-0x3404] ;  /* 0xffcbfc0a04197981 */ /* 0x000f68000c1e9900 */
[----:B------:R-:W5:Y:S04]  /*99c0*/  LDL.64 R16, [R10+0x388] ;  /* 0x000388000a107983 */ /* 0x000f680000100a00 */
[----:B0-----:R-:W5:Y:S04]  /*99d0*/  LDG.E.CONSTANT R23, desc[UR10][R4.64+0x1fc] ;  /* 0x0001fc0a04177981 */ /* 0x001f68000c1e9900 */
[----:B------:R0:W-:Y:S02]  /*99e0*/  STG.E desc[UR10][R8.64+-0x204], R29 ;  /* 0xfffdfc1d08007986 */ /* 0x0001e4000c10190a */
[----:B0-----:R-:W-:-:S02]  /*99f0*/  FMNMX R29, RZ, R20, !PT ;  /* 0x00000014ff1d7209 */ /* 0x001fc40007800000 */
[----:B------:R-:W5:Y:S01]  /*9a00*/  LDG.E.CONSTANT R20, desc[UR10][R4.64+0x3fc] ;  /* 0x0003fc0a04147981 */ /* 0x000f62000c1e9900 */
[----:B--2---:R-:W-:Y:S01]  /*9a10*/  FADD R22, R0, R7 ;  /* 0x0000000700167221 */ /* 0x004fe20000000000 */
[----:B------:R-:W-:Y:S02]  /*9a20*/  FADD R33, R21, R6 ;  /* 0x0000000615217221 */ /* 0x000fe40000000000 */
[----:B------:R-:W2:Y:S01]  /*9a30*/  LDL.64 R6, [R10+-0x6f0] ;  /* 0xfff910000a067983 */ /* 0x000ea20000100a00 */
[----:B---3--:R-:W-:-:S03]  /*9a40*/  FADD R26, R22, R11 ;  /* 0x0000000b161a7221 */ /* 0x008fc60000000000 */
[----:B------:R-:W3:Y:S04]  /*9a50*/  LDG.E.CONSTANT R22, desc[UR10][R4.64+0x400] ;  /* 0x0004000a04167981 */ /* 0x000ee8000c1e9900 */
[----:B------:R-:W3:Y:S01]  /*9a60*/  LDG.E.CONSTANT R11, desc[UR10][R4.64+-0x3204] ;  /* 0xffcdfc0a040b7981 */ /* 0x000ee2000c1e9900 */
[----:B------:R-:W-:-:S03]  /*9a70*/  FADD R18, R33, R18 ;  /* 0x0000001221127221 */ /* 0x000fc60000000000 */
[----:B------:R0:W-:Y:S04]  /*9a80*/  STG.E desc[UR10][R8.64+-0x4], R27 ;  /* 0xfffffc1b08007986 */ /* 0x0001e8000c10190a */
[----:B------:R1:W-:Y:S01]  /*9a90*/  STG.E desc[UR10][R8.64+-0x200], R29 ;  /* 0xfffe001d08007986 */ /* 0x0003e2000c10190a */
[----:B0-----:R-:W-:Y:S01]  /*9aa0*/  FMNMX R27, RZ, R18, !PT ;  /* 0x00000012ff1b7209 */ /* 0x001fe20007800000 */
[----:B----4-:R-:W-:Y:S01]  /*9ab0*/  FADD R18, R2, R13 ;  /* 0x0000000d02127221 */ /* 0x010fe20000000000 */
[----:B-----5:R-:W-:Y:S01]  /*9ac0*/  FADD R13, R0, R15 ;  /* 0x0000000f000d7221 */ /* 0x020fe20000000000 */
[----:B-1----:R-:W-:Y:S01]  /*9ad0*/  FMNMX R29, RZ, R26, !PT ;  /* 0x0000001aff1d7209 */ /* 0x002fe20007800000 */
[----:B------:R-:W-:Y:S01]  /*9ae0*/  FADD R12, R3, R12 ;  /* 0x0000000c030c7221 */ /* 0x000fe20000000000 */
[----:B------:R-:W-:Y:S01]  /*9af0*/  FADD R15, R18, R19 ;  /* 0x00000013120f7221 */ /* 0x000fe20000000000 */
[----:B------:R-:W-:Y:S01]  /*9b00*/  FADD R14, R21, R14 ;  /* 0x0000000e150e7221 */ /* 0x000fe20000000000 */
[----:B------:R-:W-:Y:S04]  /*9b10*/  STG.E desc[UR10][R8.64+-0x3604], R27 ;  /* 0xffc9fc1b08007986 */ /* 0x000fe8000c10190a */
[----:B------:R0:W-:Y:S04]  /*9b20*/  STG.E desc[UR10][R8.64+-0x3600], R29 ;  /* 0xffca001d08007986 */ /* 0x0001e8000c10190a */
[----:B------:R1:W-:Y:S04]  /*9b30*/  STG.E desc[UR10][R8.64], R31 ;  /* 0x0000001f08007986 */ /* 0x0003e8000c10190a */
[----:B------:R-:W4:Y:S01]  /*9b40*/  LDG.E.CONSTANT R18, desc[UR10][R4.64+-0x3004] ;  /* 0xffcffc0a04127981 */ /* 0x000f22000c1e9900 */
[----:B0-----:R-:W-:-:S03]  /*9b50*/  FMNMX R29, RZ, R15, !PT ;  /* 0x0000000fff1d7209 */ /* 0x001fc60007800000 */
[----:B------:R-:W5:Y:S01]  /*9b60*/  LDG.E.CONSTANT R19, desc[UR10][R4.64+-0x3200] ;  /* 0xffce000a04137981 */ /* 0x000f62000c1e9900 */
[----:B------:R-:W-:Y:S01]  /*9b70*/  FADD R24, R13, R24 ;  /* 0x000000180d187221 */ /* 0x000fe20000000000 */
[----:B------:R-:W-:Y:S02]  /*9b80*/  FADD R25, R12, R25 ;  /* 0x000000190c197221 */ /* 0x000fe40000000000 */
[----:B------:R-:W4:Y:S01]  /*9b90*/  LDL.64 R12, [R10+-0x370] ;  /* 0xfffc90000a0c7983 */ /* 0x000f220000100a00 */
[----:B------:R-:W-:Y:S01]  /*9ba0*/  FADD R17, R2, R17 ;  /* 0x0000001102117221 */ /* 0x000fe20000000000 */
[----:B------:R-:W-:Y:S01]  /*9bb0*/  FADD R15, R3, R16 ;  /* 0x00000010030f7221 */ /* 0x000fe20000000000 */
[----:B------:R-:W-:Y:S01]  /*9bc0*/  FADD R14, R14, R23 ;  /* 0x000000170e0e7221 */ /* 0x000fe20000000000 */
[----:B------:R-:W-:Y:S01]  /*9bd0*/  FMNMX R25, RZ, R25, !PT ;  /* 0x00000019ff197209 */ /* 0x000fe20007800000 */
[----:B------:R-:W4:Y:S03]  /*9be0*/  LDG.E.CONSTANT R23, desc[UR10][R4.64+-0x3000] ;  /* 0xffd0000a04177981 */ /* 0x000f26000c1e9900 */
[----:B------:R-:W-:Y:S01]  /*9bf0*/  FMNMX R27, RZ, R14, !PT ;  /* 0x0000000eff1b7209 */ /* 0x000fe20007800000 */
[----:B------:R0:W-:Y:S01]  /*9c00*/  STG.E desc[UR10][R8.64+-0x3404], R25 ;  /* 0xffcbfc1908007986 */ /* 0x0001e2000c10190a */
[----:B-1----:R-:W-:-:S03]  /*9c10*/  FMNMX R31, RZ, R24, !PT ;  /* 0x00000018ff1f7209 */ /* 0x002fc60007800000 */
[----:B------:R-:W4:Y:S01]  /*9c20*/  LDG.E.CONSTANT R24, desc[UR10][R4.64+0x7fc] ;  /* 0x0007fc0a04187981 */ /* 0x000f22000c1e9900 */
[----:B------:R-:W-:-:S03]  /*9c30*/  FADD R20, R15, R20 ;  /* 0x000000140f147221 */ /* 0x000fc60000000000 */
[----:B0-----:R-:W4:Y:S04]  /*9c40*/  LDG.E.CONSTANT R25, desc[UR10][R4.64+0x5fc] ;  /* 0x0005fc0a04197981 */ /* 0x001f28000c1e9900 */
[----:B------:R-:W4:Y:S01]  /*9c50*/  LDL.64 R14, [R10+0x10] ;  /* 0x000010000a0e7983 */ /* 0x000f220000100a00 */
[----:B--2---:R-:W-:Y:S01]  /*9c60*/  FADD R6, R21, R6 ;  /* 0x0000000615067221 */ /* 0x004fe20000000000 */
[----:B---3--:R-:W-:Y:S02]  /*9c70*/  FADD R22, R17, R22 ;  /* 0x0000001611167221 */ /* 0x008fe40000000000 */
[----:B------:R-:W2:Y:S01]  /*9c80*/  LDL.64 R16, [R10+0x390] ;  /* 0x000390000a107983 */ /* 0x000ea20000100a00 */
[----:B------:R-:W-:-:S03]  /*9c90*/  FADD R26, R6, R11 ;  /* 0x0000000b061a7221 */ /* 0x000fc60000000000 */
[----:B------:R-:W3:Y:S04]  /*9ca0*/  LDG.E.CONSTANT R6, desc[UR10][R4.64+0x600] ;  /* 0x0006000a04067981 */ /* 0x000ee8000c1e9900 */
[----:B------:R0:W3:Y:S01]  /*9cb0*/  LDG.E.CONSTANT R11, desc[UR10][R4.64+0x800] ;  /* 0x0008000a040b7981 */ /* 0x0000e2000c1e9900 */
[----:B------:R-:W-:-:S03]  /*9cc0*/  FADD R28, R0, R7 ;  /* 0x00000007001c7221 */ /* 0x000fc60000000000 */
[----:B------:R-:W-:Y:S04]  /*9cd0*/  STG.E desc[UR10][R8.64+0x1fc], R27 ;  /* 0x0001fc1b08007986 */ /* 0x000fe8000c10190a */
[----:B------:R1:W-:Y:S04]  /*9ce0*/  STG.E desc[UR10][R8.64+-0x3400], R29 ;  /* 0xffcc001d08007986 */ /* 0x0003e8000c10190a */
[----:B------:R0:W-:Y:S01]  /*9cf0*/  STG.E desc[UR10][R8.64+0x200], R31 ;  /* 0x0002001f08007986 */ /* 0x0001e2000c10190a */
[----:B-1----:R-:W-:Y:S02]  /*9d00*/  FMNMX R29, RZ, R20, !PT ;  /* 0x00000014ff1d7209 */ /* 0x002fe40007800000 */
[----:B0-----:R-:W-:Y:S01]  /*9d10*/  FMNMX R31, RZ, R22, !PT ;  /* 0x00000016ff1f7209 */ /* 0x001fe20007800000 */
[----:B-----5:R-:W-:Y:S01]  /*9d20*/  FADD R19, R28, R19 ;  /* 0x000000131c137221 */ /* 0x020fe20000000000 */
[----:B----4-:R-:W-:Y:S01]  /*9d30*/  FADD R7, R3, R12 ;  /* 0x0000000c03077221 */ /* 0x010fe20000000000 */
[----:B------:R-:W-:-:S03]  /*9d40*/  FADD R12, R2, R13 ;  /* 0x0000000d020c7221 */ /* 0x000fc60000000000 */
[----:B------:R-:W-:Y:S01]  /*9d50*/  FADD R18, R7, R18 ;  /* 0x0000001207127221 */ /* 0x000fe20000000000 */
[----:B------:R-:W-:Y:S01]  /*9d60*/  FMNMX R7, RZ, R26, !PT ;  /* 0x0000001aff077209 */ /* 0x000fe20007800000 */
[----:B------:R-:W-:Y:S01]  /*9d70*/  FADD R12, R12, R23 ;  /* 0x000000170c0c7221 */ /* 0x000fe20000000000 */
[----:B------:R-:W-:-:S03]  /*9d80*/  FMNMX R27, RZ, R19, !PT ;  /* 0x00000013ff1b7209 */ /* 0x000fc60007800000 */
[----:B------:R0:W-:Y:S01]  /*9d90*/  STG.E desc[UR10][R8.64+-0x3204], R7 ;  /* 0xffcdfc0708007986 */ /* 0x0001e2000c10190a */
[----:B------:R-:W-:-:S03]  /*9da0*/  FMNMX R19, RZ, R18, !PT ;  /* 0x00000012ff137209 */ /* 0x000fc60007800000 */
[----:B------:R1:W-:Y:S01]  /*9db0*/  STG.E desc[UR10][R8.64+0x3fc], R29 ;  /* 0x0003fc1d08007986 */ /* 0x0003e2000c10190a */
[----:B------:R-:W-:Y:S01]  /*9dc0*/  FADD R14, R21, R14 ;  /* 0x0000000e150e7221 */ /* 0x000fe20000000000 */
[----:B------:R-:W-:-:S03]  /*9dd0*/  FADD R15, R0, R15 ;  /* 0x0000000f000f7221 */ /* 0x000fc60000000000 */
[----:B------:R-:W-:-:S05]  /*9de0*/  FADD R14, R14, R25 ;  /* 0x000000190e0e7221 */ /* 0x000fca0000000000 */
[----:B0-----:R-:W-:Y:S01]  /*9df0*/  FMNMX R7, RZ, R14, !PT ;  /* 0x0000000eff077209 */ /* 0x001fe20007800000 */
[----:B------:R1:W-:Y:S04]  /*9e00*/  STG.E desc[UR10][R8.64+0x400], R31 ;  /* 0x0004001f08007986 */ /* 0x0003e8000c10190a */
[----:B------:R1:W-:Y:S04]  /*9e10*/  STG.E desc[UR10][R8.64+-0x3200], R27 ;  /* 0xffce001b08007986 */ /* 0x0003e8000c10190a */
[----:B------:R1:W-:Y:S04]  /*9e20*/  STG.E desc[UR10][R8.64+-0x3004], R19 ;  /* 0xffcffc1308007986 */ /* 0x0003e8000c10190a */
[----:B------:R1:W-:Y:S01]  /*9e30*/  STG.E desc[UR10][R8.64+0x5fc], R7 ;  /* 0x0005fc0708007986 */ /* 0x0003e2000c10190a */
[----:B------:R-:W-:-:S04]  /*9e40*/  UIADD3 UR4, UPT, UPT, UR4, 0x3, URZ ;  /* 0x0000000304047890 */ /* 0x000fc8000fffe0ff */
[----:B------:R-:W-:Y:S01]  /*9e50*/  UISETP.NE.AND UP0, UPT, UR4, 0xe, UPT ;  /* 0x0000000e0400788c */ /* 0x000fe2000bf05270 */
[----:B------:R-:W-:Y:S02]  /*9e60*/  IADD3 R4, P0, PT, R4, 0xc00, RZ ;  /* 0x00000c0004047810 */ /* 0x000fe40007f1e0ff */
[----:B------:R-:W-:Y:S02]  /*9e70*/  IADD3 R10, PT, PT, R10, 0x18, RZ ;  /* 0x000000180a0a7810 */ /* 0x000fe40007ffe0ff */
[----:B------:R-:W-:Y:S01]  /*9e80*/  IADD3.X R5, PT, PT, RZ, R5, RZ, P0, !PT ;  /* 0x00000005ff057210 */ /* 0x000fe200007fe4ff */
[----:B--2---:R-:W-:Y:S01]  /*9e90*/  FADD R13, R3, R16 ;  /* 0x00000010030d7221 */ /* 0x004fe20000000000 */
[----:B------:R-:W-:Y:S01]  /*9ea0*/  FADD R16, R2, R17 ;  /* 0x0000001102107221 */ /* 0x000fe20000000000 */
[----:B---3--:R-:W-:Y:S02]  /*9eb0*/  FADD R6, R15, R6 ;  /* 0x000000060f067221 */ /* 0x008fe40000000000 */
[----:B------:R-:W-:Y:S01]  /*9ec0*/  FADD R13, R13, R24 ;  /* 0x000000180d0d7221 */ /* 0x000fe20000000000 */
[----:B------:R-:W-:Y:S01]  /*9ed0*/  FADD R16, R16, R11 ;  /* 0x0000000b10107221 */ /* 0x000fe20000000000 */
[----:B------:R-:W-:-:S02]  /*9ee0*/  FMNMX R11, RZ, R12, !PT ;  /* 0x0000000cff0b7209 */ /* 0x000fc40007800000 */
[----:B------:R-:W-:Y:S02]  /*9ef0*/  FMNMX R15, RZ, R6, !PT ;  /* 0x00000006ff0f7209 */ /* 0x000fe40007800000 */
[----:B------:R-:W-:Y:S02]  /*9f00*/  FMNMX R13, RZ, R13, !PT ;  /* 0x0000000dff0d7209 */ /* 0x000fe40007800000 */
[----:B------:R-:W-:Y:S01]  /*9f10*/  FMNMX R17, RZ, R16, !PT ;  /* 0x00000010ff117209 */ /* 0x000fe20007800000 */
[----:B------:R1:W-:Y:S04]  /*9f20*/  STG.E desc[UR10][R8.64+-0x3000], R11 ;  /* 0xffd0000b08007986 */ /* 0x0003e8000c10190a */
[----:B------:R1:W-:Y:S04]  /*9f30*/  STG.E desc[UR10][R8.64+0x600], R15 ;  /* 0x0006000f08007986 */ /* 0x0003e8000c10190a */
[----:B------:R1:W-:Y:S04]  /*9f40*/  STG.E desc[UR10][R8.64+0x7fc], R13 ;  /* 0x0007fc0d08007986 */ /* 0x0003e8000c10190a */
[----:B------:R1:W-:Y:S01]  /*9f50*/  STG.E desc[UR10][R8.64+0x800], R17 ;  /* 0x0008001108007986 */ /* 0x0003e2000c10190a */
[----:B------:R-:W-:-:S04]  /*9f60*/  IADD3 R16, P1, PT, R8, 0xc00, RZ ;  /* 0x00000c0008107810 */ /* 0x000fc80007f3e0ff */
[----:B------:R-:W-:Y:S01]  /*9f70*/  IADD3.X R25, PT, PT, RZ, R9, RZ, P1, !PT ;  /* 0x00000009ff197210 */ /* 0x000fe20000ffe4ff */
[----:B------:R-:W-:Y:S08]  /*9f80*/  BRA.U UP0, `(.L_x_9) ;  /* 0xfffffff500c87547 */ /* 0x000ff0000b83ffff */
[----:B------:R-:W-:Y:S05]  /*9f90*/  EXIT ;  /* 0x000000000000794d */ /* 0x000fea0003800000 */
.L_x_10:
[----:B------:R-:W-:-:S00]  /*9fa0*/  BRA `(.L_x_10) ;  /* 0xfffffffc00fc7947 */ /* 0x000fc0000383ffff */
[----:B------:R-:W-:-:S00]  /*9fb0*/  NOP ;  /* 0x0000000000007918 */ /* 0x000fc00000000000 */
        /* <DEDUP_REMOVED lines=12> */
.L_x_11:


//--------------------- .nv.shared.my_kernel_kernel0 --------------------------
	.section	.nv.shared.my_kernel_kernel0,"aw",@nobits
	.sectionflags	@""
	.align	4
.nv.shared.my_kernel_kernel0:
	.zero		4864


//--------------------- .nv.shared.reserved.0     --------------------------
	.section	.nv.shared.reserved.0,"aw",@nobits
	.weak		__nv_reservedSMEM_offset_0_alias
	.size		__nv_reservedSMEM_offset_0_alias, 0, 64
	.other		__nv_reservedSMEM_offset_0_alias,@"STO_CUDA_RESERVED_SHARED STV_DEFAULT"
__nv_reservedSMEM_offset_0_alias:
	.zero		0
	.zero		64


//--------------------- .nv.constant0.my_kernel_kernel0 --------------------------
	.section	.nv.constant0.my_kernel_kernel0,"a",@progbits
	.sectionflags	@""
	.align	4
.nv.constant0.my_kernel_kernel0:
	.zero		936


//--------------------- SYMBOLS --------------------------

	.type		.nv.reservedSmem.offset0,@object
	.size		.nv.reservedSmem.offset0,0x4
	.type		.nv.reservedSmem.cap,@object
	.size		.nv.reservedSmem.cap,0x4
